//
// Generated by NVIDIA NVVM Compiler
//
// Compiler Build ID: CL-36424714
// Cuda compilation tools, release 13.0, V13.0.88
// Based on NVVM 20.0.0
//

.version 9.0
.target sm_100
.address_size 64

	// .globl	_Z12update_gbestP8ParticlePdS1_
.func  (.param .b64 func_retval0) __internal_accurate_pow
(
	.param .b64 __internal_accurate_pow_param_0
)
;
.global .align 4 .b8 precalc_xorwow_matrix[102400];
.global .align 4 .b8 precalc_xorwow_offset_matrix[102400];
.global .align 4 .b8 mrg32k3aM1[2304];
.global .align 4 .b8 mrg32k3aM2[2304];
.global .align 4 .b8 mrg32k3aM1SubSeq[2016];
.global .align 4 .b8 mrg32k3aM2SubSeq[2016];
.global .align 4 .b8 mrg32k3aM1Seq[2304];
.global .align 4 .b8 mrg32k3aM2Seq[2304];
.const .align 8 .b8 __cr_lgamma_table[72];

.visible .entry _Z12update_gbestP8ParticlePdS1_(
	.param .u64 .ptr .align 1 _Z12update_gbestP8ParticlePdS1__param_0,
	.param .u64 .ptr .align 1 _Z12update_gbestP8ParticlePdS1__param_1,
	.param .u64 .ptr .align 1 _Z12update_gbestP8ParticlePdS1__param_2
)
{
	.reg .pred 	%p<4>;
	.reg .b32 	%r<5>;
	.reg .b64 	%rd<14>;
	.reg .b64 	%fd<6>;

	ld.param.u64 	%rd4, [_Z12update_gbestP8ParticlePdS1__param_0];
	ld.param.u64 	%rd3, [_Z12update_gbestP8ParticlePdS1__param_1];
	ld.param.u64 	%rd5, [_Z12update_gbestP8ParticlePdS1__param_2];
	cvta.to.global.u64 	%rd1, %rd5;
	cvta.to.global.u64 	%rd6, %rd4;
	mov.u32 	%r1, %tid.x;
	mov.u32 	%r2, %ctaid.x;
	mov.u32 	%r3, %ntid.x;
	mad.lo.s32 	%r4, %r2, %r3, %r1;
	mul.wide.s32 	%rd7, %r4, 40;
	add.s64 	%rd8, %rd6, %rd7;
	add.s64 	%rd2, %rd8, 32;
	ld.global.f64 	%fd1, [%rd8+32];
	ld.global.f64 	%fd2, [%rd1];
	setp.geu.f64 	%p1, %fd1, %fd2;
	setp.neu.f64 	%p2, %fd2, 0dBFF0000000000000;
	and.pred  	%p3, %p1, %p2;
	@%p3 bra 	$L__BB0_2;
	cvta.to.global.u64 	%rd9, %rd3;
	ld.global.u64 	%rd10, [%rd2+-32];
	cvta.to.global.u64 	%rd11, %rd10;
	ld.global.f64 	%fd3, [%rd11];
	st.global.f64 	[%rd9], %fd3;
	ld.global.u64 	%rd12, [%rd2+-32];
	cvta.to.global.u64 	%rd13, %rd12;
	ld.global.f64 	%fd4, [%rd13+8];
	st.global.f64 	[%rd9+8], %fd4;
	ld.global.f64 	%fd5, [%rd2];
	st.global.f64 	[%rd1], %fd5;
$L__BB0_2:
	ret;

}
	// .globl	_Z24update_position_velocityP8ParticlePdS1_S1_
.visible .entry _Z24update_position_velocityP8ParticlePdS1_S1_(
	.param .u64 .ptr .align 1 _Z24update_position_velocityP8ParticlePdS1_S1__param_0,
	.param .u64 .ptr .align 1 _Z24update_position_velocityP8ParticlePdS1_S1__param_1,
	.param .u64 .ptr .align 1 _Z24update_position_velocityP8ParticlePdS1_S1__param_2,
	.param .u64 .ptr .align 1 _Z24update_position_velocityP8ParticlePdS1_S1__param_3
)
{
	.reg .pred 	%p<5>;
	.reg .b32 	%r<5>;
	.reg .b64 	%rd<47>;
	.reg .b64 	%fd<46>;

	ld.param.u64 	%rd13, [_Z24update_position_velocityP8ParticlePdS1_S1__param_0];
	ld.param.u64 	%rd14, [_Z24update_position_velocityP8ParticlePdS1_S1__param_1];
	ld.param.u64 	%rd15, [_Z24update_position_velocityP8ParticlePdS1_S1__param_2];
	ld.param.u64 	%rd16, [_Z24update_position_velocityP8ParticlePdS1_S1__param_3];
	cvta.to.global.u64 	%rd1, %rd15;
	cvta.to.global.u64 	%rd17, %rd16;
	cvta.to.global.u64 	%rd2, %rd14;
	cvta.to.global.u64 	%rd18, %rd13;
	mov.u32 	%r1, %tid.x;
	mov.u32 	%r2, %ctaid.x;
	mov.u32 	%r3, %ntid.x;
	mad.lo.s32 	%r4, %r2, %r3, %r1;
	mul.wide.s32 	%rd19, %r4, 40;
	add.s64 	%rd3, %rd18, %rd19;
	mul.wide.s32 	%rd20, %r4, 8;
	add.s64 	%rd4, %rd17, %rd20;
	ld.global.u64 	%rd21, [%rd3];
	cvta.to.global.u64 	%rd22, %rd21;
	ld.global.f64 	%fd15, [%rd22];
	ld.global.u64 	%rd23, [%rd3+8];
	cvta.to.global.u64 	%rd24, %rd23;
	ld.global.f64 	%fd16, [%rd24];
	add.f64 	%fd17, %fd15, %fd16;
	st.global.f64 	[%rd22], %fd17;
	ld.global.u64 	%rd45, [%rd3];
	cvta.to.global.u64 	%rd6, %rd45;
	ld.global.f64 	%fd43, [%rd6];
	ld.global.f64 	%fd2, [%rd2+8];
	setp.leu.f64 	%p1, %fd43, %fd2;
	@%p1 bra 	$L__BB1_2;
	st.global.f64 	[%rd6], %fd2;
	ld.global.u64 	%rd45, [%rd3];
	cvta.to.global.u64 	%rd25, %rd45;
	ld.global.f64 	%fd43, [%rd25];
$L__BB1_2:
	ld.global.f64 	%fd5, [%rd2];
	setp.geu.f64 	%p2, %fd43, %fd5;
	@%p2 bra 	$L__BB1_4;
	cvta.to.global.u64 	%rd26, %rd45;
	st.global.f64 	[%rd26], %fd5;
	ld.global.u64 	%rd27, [%rd3];
	cvta.to.global.u64 	%rd28, %rd27;
	ld.global.f64 	%fd43, [%rd28];
$L__BB1_4:
	ld.global.f64 	%fd18, [%rd4];
	ld.global.u64 	%rd29, [%rd3+16];
	cvta.to.global.u64 	%rd30, %rd29;
	ld.global.f64 	%fd19, [%rd30];
	sub.f64 	%fd20, %fd19, %fd43;
	add.f64 	%fd21, %fd18, %fd18;
	ld.global.f64 	%fd22, [%rd1];
	sub.f64 	%fd23, %fd22, %fd43;
	ld.global.u64 	%rd31, [%rd3+8];
	cvta.to.global.u64 	%rd32, %rd31;
	ld.global.f64 	%fd24, [%rd32];
	mul.f64 	%fd25, %fd24, 0d3FECCCCCCCCCCCCD;
	fma.rn.f64 	%fd26, %fd18, %fd20, %fd25;
	fma.rn.f64 	%fd27, %fd21, %fd23, %fd26;
	st.global.f64 	[%rd32], %fd27;
	ld.global.u64 	%rd33, [%rd3];
	cvta.to.global.u64 	%rd34, %rd33;
	ld.global.f64 	%fd28, [%rd34+8];
	ld.global.u64 	%rd35, [%rd3+8];
	cvta.to.global.u64 	%rd36, %rd35;
	ld.global.f64 	%fd29, [%rd36+8];
	add.f64 	%fd30, %fd28, %fd29;
	st.global.f64 	[%rd34+8], %fd30;
	ld.global.u64 	%rd46, [%rd3];
	cvta.to.global.u64 	%rd10, %rd46;
	ld.global.f64 	%fd45, [%rd10+8];
	ld.global.f64 	%fd9, [%rd2+24];
	setp.leu.f64 	%p3, %fd45, %fd9;
	@%p3 bra 	$L__BB1_6;
	st.global.f64 	[%rd10+8], %fd9;
	ld.global.u64 	%rd46, [%rd3];
	cvta.to.global.u64 	%rd37, %rd46;
	ld.global.f64 	%fd45, [%rd37+8];
$L__BB1_6:
	ld.global.f64 	%fd12, [%rd2+16];
	setp.geu.f64 	%p4, %fd45, %fd12;
	@%p4 bra 	$L__BB1_8;
	cvta.to.global.u64 	%rd38, %rd46;
	st.global.f64 	[%rd38+8], %fd12;
	ld.global.u64 	%rd39, [%rd3];
	cvta.to.global.u64 	%rd40, %rd39;
	ld.global.f64 	%fd45, [%rd40+8];
$L__BB1_8:
	ld.global.f64 	%fd31, [%rd4];
	ld.global.f64 	%fd32, [%rd4+8];
	ld.global.u64 	%rd41, [%rd3+16];
	cvta.to.global.u64 	%rd42, %rd41;
	ld.global.f64 	%fd33, [%rd42+8];
	sub.f64 	%fd34, %fd33, %fd45;
	add.f64 	%fd35, %fd32, %fd32;
	ld.global.f64 	%fd36, [%rd1+8];
	sub.f64 	%fd37, %fd36, %fd45;
	ld.global.u64 	%rd43, [%rd3+8];
	cvta.to.global.u64 	%rd44, %rd43;
	ld.global.f64 	%fd38, [%rd44+8];
	mul.f64 	%fd39, %fd38, 0d3FECCCCCCCCCCCCD;
	fma.rn.f64 	%fd40, %fd31, %fd34, %fd39;
	fma.rn.f64 	%fd41, %fd35, %fd37, %fd40;
	st.global.f64 	[%rd44+8], %fd41;
	ret;

}
	// .globl	_Z36update_AllParticle_position_velocityP5SwarmPdS1_S1_iii
.visible .entry _Z36update_AllParticle_position_velocityP5SwarmPdS1_S1_iii(
	.param .u64 .ptr .align 1 _Z36update_AllParticle_position_velocityP5SwarmPdS1_S1_iii_param_0,
	.param .u64 .ptr .align 1 _Z36update_AllParticle_position_velocityP5SwarmPdS1_S1_iii_param_1,
	.param .u64 .ptr .align 1 _Z36update_AllParticle_position_velocityP5SwarmPdS1_S1_iii_param_2,
	.param .u64 .ptr .align 1 _Z36update_AllParticle_position_velocityP5SwarmPdS1_S1_iii_param_3,
	.param .u32 _Z36update_AllParticle_position_velocityP5SwarmPdS1_S1_iii_param_4,
	.param .u32 _Z36update_AllParticle_position_velocityP5SwarmPdS1_S1_iii_param_5,
	.param .u32 _Z36update_AllParticle_position_velocityP5SwarmPdS1_S1_iii_param_6
)
{
	.reg .pred 	%p<9>;
	.reg .b32 	%r<20>;
	.reg .b64 	%rd<77>;
	.reg .b64 	%fd<28>;

	ld.param.u64 	%rd17, [_Z36update_AllParticle_position_velocityP5SwarmPdS1_S1_iii_param_1];
	ld.param.u64 	%rd18, [_Z36update_AllParticle_position_velocityP5SwarmPdS1_S1_iii_param_2];
	ld.param.u64 	%rd19, [_Z36update_AllParticle_position_velocityP5SwarmPdS1_S1_iii_param_3];
	ld.param.u32 	%r9, [_Z36update_AllParticle_position_velocityP5SwarmPdS1_S1_iii_param_4];
	ld.param.u32 	%r11, [_Z36update_AllParticle_position_velocityP5SwarmPdS1_S1_iii_param_5];
	ld.param.u32 	%r10, [_Z36update_AllParticle_position_velocityP5SwarmPdS1_S1_iii_param_6];
	mov.u32 	%r12, %tid.x;
	mov.u32 	%r13, %ctaid.x;
	mov.u32 	%r14, %ntid.x;
	mad.lo.s32 	%r1, %r13, %r14, %r12;
	setp.ge.s32 	%p1, %r11, %r1;
	setp.lt.s32 	%p2, %r9, 1;
	or.pred  	%p3, %p1, %p2;
	@%p3 bra 	$L__BB2_10;
	cvta.to.global.u64 	%rd1, %rd19;
	setp.lt.s32 	%p4, %r10, 1;
	@%p4 bra 	$L__BB2_10;
	mul.wide.s32 	%rd20, %r1, 8;
	add.s64 	%rd2, %rd1, %rd20;
	cvta.to.global.u64 	%rd3, %rd18;
	cvta.to.global.u64 	%rd4, %rd17;
	mov.b32 	%r17, 0;
	neg.s32 	%r3, %r10;
	mul.wide.s32 	%rd27, %r1, 40;
$L__BB2_3:
	mov.b64 	%rd74, 0;
	mov.b32 	%r18, 0;
	mul.wide.u32 	%rd24, %r17, 24;
	mov.u32 	%r19, %r3;
	mov.u64 	%rd75, %rd74;
$L__BB2_4:
	ld.param.u64 	%rd73, [_Z36update_AllParticle_position_velocityP5SwarmPdS1_S1_iii_param_0];
	ld.global.f64 	%fd6, [%rd2];
	add.s64 	%rd22, %rd2, %rd75;
	ld.global.f64 	%fd7, [%rd22];
	cvta.to.global.u64 	%rd23, %rd73;
	add.s64 	%rd7, %rd23, %rd24;
	ld.global.u64 	%rd25, [%rd7];
	cvta.to.global.u64 	%rd26, %rd25;
	add.s64 	%rd28, %rd26, %rd27;
	ld.global.u64 	%rd29, [%rd28+16];
	cvta.to.global.u64 	%rd30, %rd29;
	add.s64 	%rd31, %rd30, %rd75;
	ld.global.f64 	%fd8, [%rd31];
	ld.global.u64 	%rd32, [%rd28];
	cvta.to.global.u64 	%rd33, %rd32;
	add.s64 	%rd34, %rd33, %rd75;
	ld.global.f64 	%fd9, [%rd34];
	sub.f64 	%fd10, %fd8, %fd9;
	add.f64 	%fd11, %fd7, %fd7;
	add.s64 	%rd35, %rd3, %rd75;
	ld.global.f64 	%fd12, [%rd35];
	sub.f64 	%fd13, %fd12, %fd9;
	ld.global.u64 	%rd36, [%rd7+8];
	cvta.to.global.u64 	%rd37, %rd36;
	add.s64 	%rd38, %rd37, %rd75;
	ld.global.f64 	%fd14, [%rd38];
	sub.f64 	%fd15, %fd14, %fd9;
	ld.global.u64 	%rd39, [%rd28+8];
	cvta.to.global.u64 	%rd40, %rd39;
	add.s64 	%rd41, %rd40, %rd75;
	ld.global.f64 	%fd16, [%rd41];
	mul.f64 	%fd17, %fd16, 0d3FD999999999999A;
	fma.rn.f64 	%fd18, %fd6, %fd10, %fd17;
	fma.rn.f64 	%fd19, %fd11, %fd13, %fd18;
	fma.rn.f64 	%fd20, %fd6, %fd15, %fd19;
	st.global.f64 	[%rd41], %fd20;
	ld.global.u64 	%rd42, [%rd7];
	cvta.to.global.u64 	%rd43, %rd42;
	add.s64 	%rd44, %rd43, %rd74;
	ld.global.u64 	%rd45, [%rd44];
	cvta.to.global.u64 	%rd46, %rd45;
	mul.wide.s32 	%rd47, %r1, 8;
	add.s64 	%rd48, %rd46, %rd47;
	ld.global.f64 	%fd21, [%rd48];
	ld.global.u64 	%rd49, [%rd44+8];
	cvta.to.global.u64 	%rd50, %rd49;
	add.s64 	%rd51, %rd50, %rd47;
	ld.global.f64 	%fd22, [%rd51];
	add.f64 	%fd23, %fd21, %fd22;
	st.global.f64 	[%rd48], %fd23;
	ld.global.u64 	%rd52, [%rd7];
	cvta.to.global.u64 	%rd53, %rd52;
	add.s64 	%rd54, %rd53, %rd27;
	ld.global.u64 	%rd55, [%rd54];
	cvta.to.global.u64 	%rd56, %rd55;
	add.s64 	%rd57, %rd56, %rd75;
	ld.global.f64 	%fd24, [%rd57];
	ld.global.u64 	%rd58, [%rd54+8];
	cvta.to.global.u64 	%rd59, %rd58;
	add.s64 	%rd60, %rd59, %rd75;
	ld.global.f64 	%fd25, [%rd60];
	add.f64 	%fd26, %fd24, %fd25;
	st.global.f64 	[%rd57], %fd26;
	ld.global.u64 	%rd61, [%rd7];
	cvta.to.global.u64 	%rd62, %rd61;
	add.s64 	%rd63, %rd62, %rd27;
	ld.global.u64 	%rd76, [%rd63];
	cvta.to.global.u64 	%rd64, %rd76;
	add.s64 	%rd9, %rd64, %rd75;
	ld.global.f64 	%fd27, [%rd9];
	mul.wide.u32 	%rd65, %r18, 8;
	add.s64 	%rd10, %rd4, %rd65;
	ld.global.f64 	%fd2, [%rd10+8];
	setp.leu.f64 	%p5, %fd27, %fd2;
	@%p5 bra 	$L__BB2_6;
	st.global.f64 	[%rd9], %fd2;
	ld.global.u64 	%rd66, [%rd7];
	cvta.to.global.u64 	%rd67, %rd66;
	mul.wide.s32 	%rd68, %r1, 40;
	add.s64 	%rd69, %rd67, %rd68;
	ld.global.u64 	%rd76, [%rd69];
	cvta.to.global.u64 	%rd70, %rd76;
	add.s64 	%rd71, %rd70, %rd75;
	ld.global.f64 	%fd27, [%rd71];
$L__BB2_6:
	cvta.to.global.u64 	%rd72, %rd76;
	add.s64 	%rd13, %rd72, %rd75;
	ld.global.f64 	%fd5, [%rd10];
	setp.geu.f64 	%p6, %fd27, %fd5;
	@%p6 bra 	$L__BB2_8;
	st.global.f64 	[%rd13], %fd5;
$L__BB2_8:
	add.s64 	%rd75, %rd75, 8;
	add.s64 	%rd74, %rd74, 40;
	add.s32 	%r19, %r19, 1;
	setp.ne.s32 	%p7, %r19, 0;
	add.s32 	%r18, %r18, %r10;
	@%p7 bra 	$L__BB2_4;
	add.s32 	%r17, %r17, 1;
	setp.ne.s32 	%p8, %r17, %r9;
	@%p8 bra 	$L__BB2_3;
$L__BB2_10:
	ret;

}
	// .globl	_Z17calculate_fitnessP8Particle
.visible .entry _Z17calculate_fitnessP8Particle(
	.param .u64 .ptr .align 1 _Z17calculate_fitnessP8Particle_param_0
)
{
	.reg .pred 	%p<33>;
	.reg .b32 	%r<40>;
	.reg .b64 	%rd<6>;
	.reg .b64 	%fd<53>;

	ld.param.u64 	%rd3, [_Z17calculate_fitnessP8Particle_param_0];
	cvta.to.global.u64 	%rd4, %rd3;
	mov.u32 	%r8, %tid.x;
	mov.u32 	%r9, %ctaid.x;
	mov.u32 	%r10, %ntid.x;
	mad.lo.s32 	%r11, %r9, %r10, %r8;
	mul.wide.s32 	%rd5, %r11, 40;
	add.s64 	%rd1, %rd4, %rd5;
	ld.global.u64 	%rd2, [%rd1];
	mov.f64 	%fd21, 0d4000000000000000;
	{
	.reg .b32 %temp; 
	mov.b64 	{%temp, %r1}, %fd21;
	}
	and.b32  	%r2, %r1, 2146435072;
	setp.eq.s32 	%p2, %r2, 1062207488;
	setp.lt.s32 	%p4, %r1, 0;
	selp.b32 	%r3, 0, 2146435072, %p4;
	and.b32  	%r12, %r1, 2147483647;
	setp.ne.s32 	%p5, %r12, 1071644672;
	and.pred  	%p1, %p2, %p5;
	or.b32  	%r4, %r3, -2147483648;
	ld.f64 	%fd1, [%rd2];
	{
	.reg .b32 %temp; 
	mov.b64 	{%temp, %r5}, %fd1;
	}
	abs.f64 	%fd2, %fd1;
	{ // callseq 0, 0
	.param .b64 param0;
	st.param.f64 	[param0], %fd2;
	.param .b64 retval0;
	call.uni (retval0), 
	__internal_accurate_pow, 
	(
	param0
	);
	ld.param.f64 	%fd22, [retval0];
	} // callseq 0
	setp.lt.s32 	%p6, %r5, 0;
	neg.f64 	%fd24, %fd22;
	selp.f64 	%fd25, %fd24, %fd22, %p2;
	selp.f64 	%fd26, %fd25, %fd22, %p6;
	setp.eq.f64 	%p7, %fd1, 0d0000000000000000;
	selp.b32 	%r13, %r5, 0, %p2;
	or.b32  	%r14, %r13, 2146435072;
	selp.b32 	%r15, %r14, %r13, %p4;
	mov.b32 	%r16, 0;
	mov.b64 	%fd27, {%r16, %r15};
	selp.f64 	%fd50, %fd27, %fd26, %p7;
	add.f64 	%fd28, %fd1, 0d4000000000000000;
	{
	.reg .b32 %temp; 
	mov.b64 	{%temp, %r17}, %fd28;
	}
	and.b32  	%r18, %r17, 2146435072;
	setp.ne.s32 	%p8, %r18, 2146435072;
	@%p8 bra 	$L__BB3_5;
	setp.num.f64 	%p9, %fd1, %fd1;
	@%p9 bra 	$L__BB3_3;
	mov.f64 	%fd29, 0d4000000000000000;
	add.rn.f64 	%fd50, %fd1, %fd29;
	bra.uni 	$L__BB3_5;
$L__BB3_3:
	setp.neu.f64 	%p10, %fd2, 0d7FF0000000000000;
	@%p10 bra 	$L__BB3_5;
	setp.lt.s32 	%p11, %r5, 0;
	selp.b32 	%r19, %r4, %r3, %p1;
	selp.b32 	%r20, %r19, %r3, %p11;
	mov.b32 	%r21, 0;
	mov.b64 	%fd50, {%r21, %r20};
$L__BB3_5:
	setp.lt.s32 	%p12, %r1, 0;
	setp.eq.s32 	%p13, %r2, 1062207488;
	setp.eq.f64 	%p15, %fd1, 0d3FF0000000000000;
	add.f64 	%fd30, %fd50, 0d0000000000000000;
	selp.f64 	%fd7, 0d3FF0000000000000, %fd30, %p15;
	ld.f64 	%fd8, [%rd2+8];
	{
	.reg .b32 %temp; 
	mov.b64 	{%temp, %r6}, %fd8;
	}
	abs.f64 	%fd9, %fd8;
	{ // callseq 1, 0
	.param .b64 param0;
	st.param.f64 	[param0], %fd9;
	.param .b64 retval0;
	call.uni (retval0), 
	__internal_accurate_pow, 
	(
	param0
	);
	ld.param.f64 	%fd31, [retval0];
	} // callseq 1
	setp.lt.s32 	%p16, %r6, 0;
	neg.f64 	%fd33, %fd31;
	selp.f64 	%fd34, %fd33, %fd31, %p13;
	selp.f64 	%fd35, %fd34, %fd31, %p16;
	setp.eq.f64 	%p17, %fd8, 0d0000000000000000;
	selp.b32 	%r22, %r6, 0, %p13;
	or.b32  	%r23, %r22, 2146435072;
	selp.b32 	%r24, %r23, %r22, %p12;
	mov.b32 	%r25, 0;
	mov.b64 	%fd36, {%r25, %r24};
	selp.f64 	%fd51, %fd36, %fd35, %p17;
	add.f64 	%fd37, %fd8, 0d4000000000000000;
	{
	.reg .b32 %temp; 
	mov.b64 	{%temp, %r26}, %fd37;
	}
	and.b32  	%r27, %r26, 2146435072;
	setp.ne.s32 	%p18, %r27, 2146435072;
	@%p18 bra 	$L__BB3_10;
	setp.nan.f64 	%p19, %fd8, %fd8;
	@%p19 bra 	$L__BB3_9;
	setp.neu.f64 	%p20, %fd9, 0d7FF0000000000000;
	@%p20 bra 	$L__BB3_10;
	setp.lt.s32 	%p21, %r6, 0;
	selp.b32 	%r28, %r4, %r3, %p1;
	selp.b32 	%r29, %r28, %r3, %p21;
	mov.b32 	%r30, 0;
	mov.b64 	%fd51, {%r30, %r29};
	bra.uni 	$L__BB3_10;
$L__BB3_9:
	mov.f64 	%fd38, 0d4000000000000000;
	add.rn.f64 	%fd51, %fd8, %fd38;
$L__BB3_10:
	setp.lt.s32 	%p22, %r1, 0;
	setp.eq.s32 	%p23, %r2, 1062207488;
	setp.eq.f64 	%p25, %fd8, 0d3FF0000000000000;
	selp.f64 	%fd39, 0d3FF0000000000000, %fd51, %p25;
	add.f64 	%fd14, %fd7, %fd39;
	ld.f64 	%fd15, [%rd2+16];
	{
	.reg .b32 %temp; 
	mov.b64 	{%temp, %r7}, %fd15;
	}
	abs.f64 	%fd16, %fd15;
	{ // callseq 2, 0
	.param .b64 param0;
	st.param.f64 	[param0], %fd16;
	.param .b64 retval0;
	call.uni (retval0), 
	__internal_accurate_pow, 
	(
	param0
	);
	ld.param.f64 	%fd40, [retval0];
	} // callseq 2
	setp.lt.s32 	%p26, %r7, 0;
	neg.f64 	%fd42, %fd40;
	selp.f64 	%fd43, %fd42, %fd40, %p23;
	selp.f64 	%fd44, %fd43, %fd40, %p26;
	setp.eq.f64 	%p27, %fd15, 0d0000000000000000;
	selp.b32 	%r31, %r7, 0, %p23;
	or.b32  	%r32, %r31, 2146435072;
	selp.b32 	%r33, %r32, %r31, %p22;
	mov.b32 	%r34, 0;
	mov.b64 	%fd45, {%r34, %r33};
	selp.f64 	%fd52, %fd45, %fd44, %p27;
	add.f64 	%fd46, %fd15, 0d4000000000000000;
	{
	.reg .b32 %temp; 
	mov.b64 	{%temp, %r35}, %fd46;
	}
	and.b32  	%r36, %r35, 2146435072;
	setp.ne.s32 	%p28, %r36, 2146435072;
	@%p28 bra 	$L__BB3_15;
	setp.nan.f64 	%p29, %fd15, %fd15;
	@%p29 bra 	$L__BB3_14;
	setp.neu.f64 	%p30, %fd16, 0d7FF0000000000000;
	@%p30 bra 	$L__BB3_15;
	setp.lt.s32 	%p31, %r7, 0;
	selp.b32 	%r37, %r4, %r3, %p1;
	selp.b32 	%r38, %r37, %r3, %p31;
	mov.b32 	%r39, 0;
	mov.b64 	%fd52, {%r39, %r38};
	bra.uni 	$L__BB3_15;
$L__BB3_14:
	mov.f64 	%fd47, 0d4000000000000000;
	add.rn.f64 	%fd52, %fd15, %fd47;
$L__BB3_15:
	setp.eq.f64 	%p32, %fd15, 0d3FF0000000000000;
	selp.f64 	%fd48, 0d3FF0000000000000, %fd52, %p32;
	add.f64 	%fd49, %fd14, %fd48;
	st.global.f64 	[%rd1+32], %fd49;
	ret;

}
	// .globl	_Z21evaluate_update_pbestP8Particle
.visible .entry _Z21evaluate_update_pbestP8Particle(
	.param .u64 .ptr .align 1 _Z21evaluate_update_pbestP8Particle_param_0
)
{
	.reg .pred 	%p<2>;
	.reg .b32 	%r<5>;
	.reg .b64 	%rd<7>;
	.reg .b64 	%fd<3>;

	ld.param.u64 	%rd2, [_Z21evaluate_update_pbestP8Particle_param_0];
	cvta.to.global.u64 	%rd3, %rd2;
	mov.u32 	%r1, %tid.x;
	mov.u32 	%r2, %ctaid.x;
	mov.u32 	%r3, %ntid.x;
	mad.lo.s32 	%r4, %r2, %r3, %r1;
	mul.wide.s32 	%rd4, %r4, 40;
	add.s64 	%rd5, %rd3, %rd4;
	add.s64 	%rd1, %rd5, 32;
	ld.global.f64 	%fd1, [%rd5+32];
	ld.global.f64 	%fd2, [%rd5+24];
	setp.geu.f64 	%p1, %fd1, %fd2;
	@%p1 bra 	$L__BB4_2;
	ld.global.u64 	%rd6, [%rd1+-32];
	st.global.u64 	[%rd1+-16], %rd6;
	st.global.f64 	[%rd1+-8], %fd1;
$L__BB4_2:
	ret;

}
	// .globl	_Z15gpuGenerateRandPd
.visible .entry _Z15gpuGenerateRandPd(
	.param .u64 .ptr .align 1 _Z15gpuGenerateRandPd_param_0
)
{
	.local .align 8 .b8 	__local_depot5[48];
	.reg .b64 	%SP;
	.reg .b64 	%SPL;
	.reg .pred 	%p<63>;
	.reg .b32 	%r<1194>;
	.reg .b32 	%f<3>;
	.reg .b64 	%rd<27>;
	.reg .b64 	%fd<2>;

	mov.u64 	%SPL, __local_depot5;
	ld.param.u64 	%rd10, [_Z15gpuGenerateRandPd_param_0];
	add.u64 	%rd1, %SPL, 0;
	mov.u32 	%r539, %tid.x;
	mov.u32 	%r540, %ctaid.x;
	mov.u32 	%r541, %ntid.x;
	mad.lo.s32 	%r542, %r540, %r541, %r539;
	cvt.s64.s32 	%rd2, %r542;
	mov.b32 	%r930, 1478573778;
	mov.b32 	%r543, 716983765;
	st.local.v2.u32 	[%rd1], {%r543, %r930};
	mov.b32 	%r544, -123459836;
	mov.b32 	%r545, 1163863128;
	st.local.v2.u32 	[%rd1+8], {%r545, %r544};
	mov.b32 	%r926, 1360900310;
	mov.b32 	%r546, -589760388;
	st.local.v2.u32 	[%rd1+16], {%r546, %r926};
	setp.eq.s32 	%p1, %r542, 0;
	@%p1 bra 	$L__BB5_115;
	mov.b32 	%r913, 0;
	mov.b32 	%r930, 1478573778;
	mov.b32 	%r926, 1360900310;
	mov.u64 	%rd26, %rd2;
$L__BB5_2:
	mov.u64 	%rd3, %rd26;
	and.b64  	%rd4, %rd3, 3;
	setp.eq.s64 	%p2, %rd4, 0;
	@%p2 bra 	$L__BB5_114;
	mul.wide.u32 	%rd12, %r913, 3200;
	mov.u64 	%rd13, precalc_xorwow_offset_matrix;
	add.s64 	%rd5, %rd13, %rd12;
	mov.b32 	%r926, 0;
	mov.u32 	%r927, %r926;
	mov.u32 	%r928, %r926;
	mov.u32 	%r929, %r926;
	mov.u32 	%r930, %r926;
	mov.u32 	%r919, %r926;
$L__BB5_4:
	mul.wide.u32 	%rd14, %r919, 4;
	add.s64 	%rd15, %rd1, %rd14;
	ld.local.u32 	%r10, [%rd15+4];
	shl.b32 	%r11, %r919, 5;
	mov.b32 	%r925, 0;
$L__BB5_5:
	.pragma "nounroll";
	shr.u32 	%r552, %r10, %r925;
	and.b32  	%r553, %r552, 1;
	setp.eq.b32 	%p3, %r553, 1;
	not.pred 	%p4, %p3;
	add.s32 	%r554, %r11, %r925;
	mul.lo.s32 	%r555, %r554, 5;
	mul.wide.u32 	%rd16, %r555, 4;
	add.s64 	%rd6, %rd5, %rd16;
	@%p4 bra 	$L__BB5_7;
	ld.global.u32 	%r556, [%rd6];
	xor.b32  	%r930, %r930, %r556;
	ld.global.u32 	%r557, [%rd6+4];
	xor.b32  	%r929, %r929, %r557;
	ld.global.u32 	%r558, [%rd6+8];
	xor.b32  	%r928, %r928, %r558;
	ld.global.u32 	%r559, [%rd6+12];
	xor.b32  	%r927, %r927, %r559;
	ld.global.u32 	%r560, [%rd6+16];
	xor.b32  	%r926, %r926, %r560;
$L__BB5_7:
	and.b32  	%r562, %r552, 2;
	setp.eq.s32 	%p5, %r562, 0;
	@%p5 bra 	$L__BB5_9;
	ld.global.u32 	%r563, [%rd6+20];
	xor.b32  	%r930, %r930, %r563;
	ld.global.u32 	%r564, [%rd6+24];
	xor.b32  	%r929, %r929, %r564;
	ld.global.u32 	%r565, [%rd6+28];
	xor.b32  	%r928, %r928, %r565;
	ld.global.u32 	%r566, [%rd6+32];
	xor.b32  	%r927, %r927, %r566;
	ld.global.u32 	%r567, [%rd6+36];
	xor.b32  	%r926, %r926, %r567;
$L__BB5_9:
	and.b32  	%r569, %r552, 4;
	setp.eq.s32 	%p6, %r569, 0;
	@%p6 bra 	$L__BB5_11;
	ld.global.u32 	%r570, [%rd6+40];
	xor.b32  	%r930, %r930, %r570;
	ld.global.u32 	%r571, [%rd6+44];
	xor.b32  	%r929, %r929, %r571;
	ld.global.u32 	%r572, [%rd6+48];
	xor.b32  	%r928, %r928, %r572;
	ld.global.u32 	%r573, [%rd6+52];
	xor.b32  	%r927, %r927, %r573;
	ld.global.u32 	%r574, [%rd6+56];
	xor.b32  	%r926, %r926, %r574;
$L__BB5_11:
	and.b32  	%r576, %r552, 8;
	setp.eq.s32 	%p7, %r576, 0;
	@%p7 bra 	$L__BB5_13;
	ld.global.u32 	%r577, [%rd6+60];
	xor.b32  	%r930, %r930, %r577;
	ld.global.u32 	%r578, [%rd6+64];
	xor.b32  	%r929, %r929, %r578;
	ld.global.u32 	%r579, [%rd6+68];
	xor.b32  	%r928, %r928, %r579;
	ld.global.u32 	%r580, [%rd6+72];
	xor.b32  	%r927, %r927, %r580;
	ld.global.u32 	%r581, [%rd6+76];
	xor.b32  	%r926, %r926, %r581;
$L__BB5_13:
	and.b32  	%r583, %r552, 16;
	setp.eq.s32 	%p8, %r583, 0;
	@%p8 bra 	$L__BB5_15;
	ld.global.u32 	%r584, [%rd6+80];
	xor.b32  	%r930, %r930, %r584;
	ld.global.u32 	%r585, [%rd6+84];
	xor.b32  	%r929, %r929, %r585;
	ld.global.u32 	%r586, [%rd6+88];
	xor.b32  	%r928, %r928, %r586;
	ld.global.u32 	%r587, [%rd6+92];
	xor.b32  	%r927, %r927, %r587;
	ld.global.u32 	%r588, [%rd6+96];
	xor.b32  	%r926, %r926, %r588;
$L__BB5_15:
	and.b32  	%r590, %r552, 32;
	setp.eq.s32 	%p9, %r590, 0;
	@%p9 bra 	$L__BB5_17;
	ld.global.u32 	%r591, [%rd6+100];
	xor.b32  	%r930, %r930, %r591;
	ld.global.u32 	%r592, [%rd6+104];
	xor.b32  	%r929, %r929, %r592;
	ld.global.u32 	%r593, [%rd6+108];
	xor.b32  	%r928, %r928, %r593;
	ld.global.u32 	%r594, [%rd6+112];
	xor.b32  	%r927, %r927, %r594;
	ld.global.u32 	%r595, [%rd6+116];
	xor.b32  	%r926, %r926, %r595;
$L__BB5_17:
	and.b32  	%r597, %r552, 64;
	setp.eq.s32 	%p10, %r597, 0;
	@%p10 bra 	$L__BB5_19;
	ld.global.u32 	%r598, [%rd6+120];
	xor.b32  	%r930, %r930, %r598;
	ld.global.u32 	%r599, [%rd6+124];
	xor.b32  	%r929, %r929, %r599;
	ld.global.u32 	%r600, [%rd6+128];
	xor.b32  	%r928, %r928, %r600;
	ld.global.u32 	%r601, [%rd6+132];
	xor.b32  	%r927, %r927, %r601;
	ld.global.u32 	%r602, [%rd6+136];
	xor.b32  	%r926, %r926, %r602;
$L__BB5_19:
	and.b32  	%r604, %r552, 128;
	setp.eq.s32 	%p11, %r604, 0;
	@%p11 bra 	$L__BB5_21;
	ld.global.u32 	%r605, [%rd6+140];
	xor.b32  	%r930, %r930, %r605;
	ld.global.u32 	%r606, [%rd6+144];
	xor.b32  	%r929, %r929, %r606;
	ld.global.u32 	%r607, [%rd6+148];
	xor.b32  	%r928, %r928, %r607;
	ld.global.u32 	%r608, [%rd6+152];
	xor.b32  	%r927, %r927, %r608;
	ld.global.u32 	%r609, [%rd6+156];
	xor.b32  	%r926, %r926, %r609;
$L__BB5_21:
	and.b32  	%r611, %r552, 256;
	setp.eq.s32 	%p12, %r611, 0;
	@%p12 bra 	$L__BB5_23;
	ld.global.u32 	%r612, [%rd6+160];
	xor.b32  	%r930, %r930, %r612;
	ld.global.u32 	%r613, [%rd6+164];
	xor.b32  	%r929, %r929, %r613;
	ld.global.u32 	%r614, [%rd6+168];
	xor.b32  	%r928, %r928, %r614;
	ld.global.u32 	%r615, [%rd6+172];
	xor.b32  	%r927, %r927, %r615;
	ld.global.u32 	%r616, [%rd6+176];
	xor.b32  	%r926, %r926, %r616;
$L__BB5_23:
	and.b32  	%r618, %r552, 512;
	setp.eq.s32 	%p13, %r618, 0;
	@%p13 bra 	$L__BB5_25;
	ld.global.u32 	%r619, [%rd6+180];
	xor.b32  	%r930, %r930, %r619;
	ld.global.u32 	%r620, [%rd6+184];
	xor.b32  	%r929, %r929, %r620;
	ld.global.u32 	%r621, [%rd6+188];
	xor.b32  	%r928, %r928, %r621;
	ld.global.u32 	%r622, [%rd6+192];
	xor.b32  	%r927, %r927, %r622;
	ld.global.u32 	%r623, [%rd6+196];
	xor.b32  	%r926, %r926, %r623;
$L__BB5_25:
	and.b32  	%r625, %r552, 1024;
	setp.eq.s32 	%p14, %r625, 0;
	@%p14 bra 	$L__BB5_27;
	ld.global.u32 	%r626, [%rd6+200];
	xor.b32  	%r930, %r930, %r626;
	ld.global.u32 	%r627, [%rd6+204];
	xor.b32  	%r929, %r929, %r627;
	ld.global.u32 	%r628, [%rd6+208];
	xor.b32  	%r928, %r928, %r628;
	ld.global.u32 	%r629, [%rd6+212];
	xor.b32  	%r927, %r927, %r629;
	ld.global.u32 	%r630, [%rd6+216];
	xor.b32  	%r926, %r926, %r630;
$L__BB5_27:
	and.b32  	%r632, %r552, 2048;
	setp.eq.s32 	%p15, %r632, 0;
	@%p15 bra 	$L__BB5_29;
	ld.global.u32 	%r633, [%rd6+220];
	xor.b32  	%r930, %r930, %r633;
	ld.global.u32 	%r634, [%rd6+224];
	xor.b32  	%r929, %r929, %r634;
	ld.global.u32 	%r635, [%rd6+228];
	xor.b32  	%r928, %r928, %r635;
	ld.global.u32 	%r636, [%rd6+232];
	xor.b32  	%r927, %r927, %r636;
	ld.global.u32 	%r637, [%rd6+236];
	xor.b32  	%r926, %r926, %r637;
$L__BB5_29:
	and.b32  	%r639, %r552, 4096;
	setp.eq.s32 	%p16, %r639, 0;
	@%p16 bra 	$L__BB5_31;
	ld.global.u32 	%r640, [%rd6+240];
	xor.b32  	%r930, %r930, %r640;
	ld.global.u32 	%r641, [%rd6+244];
	xor.b32  	%r929, %r929, %r641;
	ld.global.u32 	%r642, [%rd6+248];
	xor.b32  	%r928, %r928, %r642;
	ld.global.u32 	%r643, [%rd6+252];
	xor.b32  	%r927, %r927, %r643;
	ld.global.u32 	%r644, [%rd6+256];
	xor.b32  	%r926, %r926, %r644;
$L__BB5_31:
	and.b32  	%r646, %r552, 8192;
	setp.eq.s32 	%p17, %r646, 0;
	@%p17 bra 	$L__BB5_33;
	ld.global.u32 	%r647, [%rd6+260];
	xor.b32  	%r930, %r930, %r647;
	ld.global.u32 	%r648, [%rd6+264];
	xor.b32  	%r929, %r929, %r648;
	ld.global.u32 	%r649, [%rd6+268];
	xor.b32  	%r928, %r928, %r649;
	ld.global.u32 	%r650, [%rd6+272];
	xor.b32  	%r927, %r927, %r650;
	ld.global.u32 	%r651, [%rd6+276];
	xor.b32  	%r926, %r926, %r651;
$L__BB5_33:
	and.b32  	%r653, %r552, 16384;
	setp.eq.s32 	%p18, %r653, 0;
	@%p18 bra 	$L__BB5_35;
	ld.global.u32 	%r654, [%rd6+280];
	xor.b32  	%r930, %r930, %r654;
	ld.global.u32 	%r655, [%rd6+284];
	xor.b32  	%r929, %r929, %r655;
	ld.global.u32 	%r656, [%rd6+288];
	xor.b32  	%r928, %r928, %r656;
	ld.global.u32 	%r657, [%rd6+292];
	xor.b32  	%r927, %r927, %r657;
	ld.global.u32 	%r658, [%rd6+296];
	xor.b32  	%r926, %r926, %r658;
$L__BB5_35:
	and.b32  	%r660, %r552, 32768;
	setp.eq.s32 	%p19, %r660, 0;
	@%p19 bra 	$L__BB5_37;
	ld.global.u32 	%r661, [%rd6+300];
	xor.b32  	%r930, %r930, %r661;
	ld.global.u32 	%r662, [%rd6+304];
	xor.b32  	%r929, %r929, %r662;
	ld.global.u32 	%r663, [%rd6+308];
	xor.b32  	%r928, %r928, %r663;
	ld.global.u32 	%r664, [%rd6+312];
	xor.b32  	%r927, %r927, %r664;
	ld.global.u32 	%r665, [%rd6+316];
	xor.b32  	%r926, %r926, %r665;
$L__BB5_37:
	add.s32 	%r925, %r925, 16;
	setp.ne.s32 	%p20, %r925, 32;
	@%p20 bra 	$L__BB5_5;
	mad.lo.s32 	%r666, %r919, -31, %r11;
	add.s32 	%r919, %r666, 1;
	setp.ne.s32 	%p21, %r919, 5;
	@%p21 bra 	$L__BB5_4;
	st.local.u32 	[%rd1+4], %r930;
	st.local.v2.u32 	[%rd1+8], {%r929, %r928};
	st.local.v2.u32 	[%rd1+16], {%r927, %r926};
	setp.eq.s64 	%p22, %rd4, 1;
	@%p22 bra 	$L__BB5_114;
	mov.b32 	%r926, 0;
	mov.u32 	%r1019, %r926;
	mov.u32 	%r1020, %r926;
	mov.u32 	%r1021, %r926;
	mov.u32 	%r930, %r926;
	mov.u32 	%r1011, %r926;
$L__BB5_41:
	mul.wide.u32 	%rd17, %r1011, 4;
	add.s64 	%rd18, %rd1, %rd17;
	ld.local.u32 	%r186, [%rd18+4];
	shl.b32 	%r187, %r1011, 5;
	mov.b32 	%r1017, 0;
$L__BB5_42:
	.pragma "nounroll";
	shr.u32 	%r669, %r186, %r1017;
	and.b32  	%r670, %r669, 1;
	setp.eq.b32 	%p23, %r670, 1;
	not.pred 	%p24, %p23;
	add.s32 	%r671, %r187, %r1017;
	mul.lo.s32 	%r672, %r671, 5;
	mul.wide.u32 	%rd19, %r672, 4;
	add.s64 	%rd7, %rd5, %rd19;
	@%p24 bra 	$L__BB5_44;
	ld.global.u32 	%r673, [%rd7];
	xor.b32  	%r930, %r930, %r673;
	ld.global.u32 	%r674, [%rd7+4];
	xor.b32  	%r1021, %r1021, %r674;
	ld.global.u32 	%r675, [%rd7+8];
	xor.b32  	%r1020, %r1020, %r675;
	ld.global.u32 	%r676, [%rd7+12];
	xor.b32  	%r1019, %r1019, %r676;
	ld.global.u32 	%r677, [%rd7+16];
	xor.b32  	%r926, %r926, %r677;
$L__BB5_44:
	and.b32  	%r679, %r669, 2;
	setp.eq.s32 	%p25, %r679, 0;
	@%p25 bra 	$L__BB5_46;
	ld.global.u32 	%r680, [%rd7+20];
	xor.b32  	%r930, %r930, %r680;
	ld.global.u32 	%r681, [%rd7+24];
	xor.b32  	%r1021, %r1021, %r681;
	ld.global.u32 	%r682, [%rd7+28];
	xor.b32  	%r1020, %r1020, %r682;
	ld.global.u32 	%r683, [%rd7+32];
	xor.b32  	%r1019, %r1019, %r683;
	ld.global.u32 	%r684, [%rd7+36];
	xor.b32  	%r926, %r926, %r684;
$L__BB5_46:
	and.b32  	%r686, %r669, 4;
	setp.eq.s32 	%p26, %r686, 0;
	@%p26 bra 	$L__BB5_48;
	ld.global.u32 	%r687, [%rd7+40];
	xor.b32  	%r930, %r930, %r687;
	ld.global.u32 	%r688, [%rd7+44];
	xor.b32  	%r1021, %r1021, %r688;
	ld.global.u32 	%r689, [%rd7+48];
	xor.b32  	%r1020, %r1020, %r689;
	ld.global.u32 	%r690, [%rd7+52];
	xor.b32  	%r1019, %r1019, %r690;
	ld.global.u32 	%r691, [%rd7+56];
	xor.b32  	%r926, %r926, %r691;
$L__BB5_48:
	and.b32  	%r693, %r669, 8;
	setp.eq.s32 	%p27, %r693, 0;
	@%p27 bra 	$L__BB5_50;
	ld.global.u32 	%r694, [%rd7+60];
	xor.b32  	%r930, %r930, %r694;
	ld.global.u32 	%r695, [%rd7+64];
	xor.b32  	%r1021, %r1021, %r695;
	ld.global.u32 	%r696, [%rd7+68];
	xor.b32  	%r1020, %r1020, %r696;
	ld.global.u32 	%r697, [%rd7+72];
	xor.b32  	%r1019, %r1019, %r697;
	ld.global.u32 	%r698, [%rd7+76];
	xor.b32  	%r926, %r926, %r698;
$L__BB5_50:
	and.b32  	%r700, %r669, 16;
	setp.eq.s32 	%p28, %r700, 0;
	@%p28 bra 	$L__BB5_52;
	ld.global.u32 	%r701, [%rd7+80];
	xor.b32  	%r930, %r930, %r701;
	ld.global.u32 	%r702, [%rd7+84];
	xor.b32  	%r1021, %r1021, %r702;
	ld.global.u32 	%r703, [%rd7+88];
	xor.b32  	%r1020, %r1020, %r703;
	ld.global.u32 	%r704, [%rd7+92];
	xor.b32  	%r1019, %r1019, %r704;
	ld.global.u32 	%r705, [%rd7+96];
	xor.b32  	%r926, %r926, %r705;
$L__BB5_52:
	and.b32  	%r707, %r669, 32;
	setp.eq.s32 	%p29, %r707, 0;
	@%p29 bra 	$L__BB5_54;
	ld.global.u32 	%r708, [%rd7+100];
	xor.b32  	%r930, %r930, %r708;
	ld.global.u32 	%r709, [%rd7+104];
	xor.b32  	%r1021, %r1021, %r709;
	ld.global.u32 	%r710, [%rd7+108];
	xor.b32  	%r1020, %r1020, %r710;
	ld.global.u32 	%r711, [%rd7+112];
	xor.b32  	%r1019, %r1019, %r711;
	ld.global.u32 	%r712, [%rd7+116];
	xor.b32  	%r926, %r926, %r712;
$L__BB5_54:
	and.b32  	%r714, %r669, 64;
	setp.eq.s32 	%p30, %r714, 0;
	@%p30 bra 	$L__BB5_56;
	ld.global.u32 	%r715, [%rd7+120];
	xor.b32  	%r930, %r930, %r715;
	ld.global.u32 	%r716, [%rd7+124];
	xor.b32  	%r1021, %r1021, %r716;
	ld.global.u32 	%r717, [%rd7+128];
	xor.b32  	%r1020, %r1020, %r717;
	ld.global.u32 	%r718, [%rd7+132];
	xor.b32  	%r1019, %r1019, %r718;
	ld.global.u32 	%r719, [%rd7+136];
	xor.b32  	%r926, %r926, %r719;
$L__BB5_56:
	and.b32  	%r721, %r669, 128;
	setp.eq.s32 	%p31, %r721, 0;
	@%p31 bra 	$L__BB5_58;
	ld.global.u32 	%r722, [%rd7+140];
	xor.b32  	%r930, %r930, %r722;
	ld.global.u32 	%r723, [%rd7+144];
	xor.b32  	%r1021, %r1021, %r723;
	ld.global.u32 	%r724, [%rd7+148];
	xor.b32  	%r1020, %r1020, %r724;
	ld.global.u32 	%r725, [%rd7+152];
	xor.b32  	%r1019, %r1019, %r725;
	ld.global.u32 	%r726, [%rd7+156];
	xor.b32  	%r926, %r926, %r726;
$L__BB5_58:
	and.b32  	%r728, %r669, 256;
	setp.eq.s32 	%p32, %r728, 0;
	@%p32 bra 	$L__BB5_60;
	ld.global.u32 	%r729, [%rd7+160];
	xor.b32  	%r930, %r930, %r729;
	ld.global.u32 	%r730, [%rd7+164];
	xor.b32  	%r1021, %r1021, %r730;
	ld.global.u32 	%r731, [%rd7+168];
	xor.b32  	%r1020, %r1020, %r731;
	ld.global.u32 	%r732, [%rd7+172];
	xor.b32  	%r1019, %r1019, %r732;
	ld.global.u32 	%r733, [%rd7+176];
	xor.b32  	%r926, %r926, %r733;
$L__BB5_60:
	and.b32  	%r735, %r669, 512;
	setp.eq.s32 	%p33, %r735, 0;
	@%p33 bra 	$L__BB5_62;
	ld.global.u32 	%r736, [%rd7+180];
	xor.b32  	%r930, %r930, %r736;
	ld.global.u32 	%r737, [%rd7+184];
	xor.b32  	%r1021, %r1021, %r737;
	ld.global.u32 	%r738, [%rd7+188];
	xor.b32  	%r1020, %r1020, %r738;
	ld.global.u32 	%r739, [%rd7+192];
	xor.b32  	%r1019, %r1019, %r739;
	ld.global.u32 	%r740, [%rd7+196];
	xor.b32  	%r926, %r926, %r740;
$L__BB5_62:
	and.b32  	%r742, %r669, 1024;
	setp.eq.s32 	%p34, %r742, 0;
	@%p34 bra 	$L__BB5_64;
	ld.global.u32 	%r743, [%rd7+200];
	xor.b32  	%r930, %r930, %r743;
	ld.global.u32 	%r744, [%rd7+204];
	xor.b32  	%r1021, %r1021, %r744;
	ld.global.u32 	%r745, [%rd7+208];
	xor.b32  	%r1020, %r1020, %r745;
	ld.global.u32 	%r746, [%rd7+212];
	xor.b32  	%r1019, %r1019, %r746;
	ld.global.u32 	%r747, [%rd7+216];
	xor.b32  	%r926, %r926, %r747;
$L__BB5_64:
	and.b32  	%r749, %r669, 2048;
	setp.eq.s32 	%p35, %r749, 0;
	@%p35 bra 	$L__BB5_66;
	ld.global.u32 	%r750, [%rd7+220];
	xor.b32  	%r930, %r930, %r750;
	ld.global.u32 	%r751, [%rd7+224];
	xor.b32  	%r1021, %r1021, %r751;
	ld.global.u32 	%r752, [%rd7+228];
	xor.b32  	%r1020, %r1020, %r752;
	ld.global.u32 	%r753, [%rd7+232];
	xor.b32  	%r1019, %r1019, %r753;
	ld.global.u32 	%r754, [%rd7+236];
	xor.b32  	%r926, %r926, %r754;
$L__BB5_66:
	and.b32  	%r756, %r669, 4096;
	setp.eq.s32 	%p36, %r756, 0;
	@%p36 bra 	$L__BB5_68;
	ld.global.u32 	%r757, [%rd7+240];
	xor.b32  	%r930, %r930, %r757;
	ld.global.u32 	%r758, [%rd7+244];
	xor.b32  	%r1021, %r1021, %r758;
	ld.global.u32 	%r759, [%rd7+248];
	xor.b32  	%r1020, %r1020, %r759;
	ld.global.u32 	%r760, [%rd7+252];
	xor.b32  	%r1019, %r1019, %r760;
	ld.global.u32 	%r761, [%rd7+256];
	xor.b32  	%r926, %r926, %r761;
$L__BB5_68:
	and.b32  	%r763, %r669, 8192;
	setp.eq.s32 	%p37, %r763, 0;
	@%p37 bra 	$L__BB5_70;
	ld.global.u32 	%r764, [%rd7+260];
	xor.b32  	%r930, %r930, %r764;
	ld.global.u32 	%r765, [%rd7+264];
	xor.b32  	%r1021, %r1021, %r765;
	ld.global.u32 	%r766, [%rd7+268];
	xor.b32  	%r1020, %r1020, %r766;
	ld.global.u32 	%r767, [%rd7+272];
	xor.b32  	%r1019, %r1019, %r767;
	ld.global.u32 	%r768, [%rd7+276];
	xor.b32  	%r926, %r926, %r768;
$L__BB5_70:
	and.b32  	%r770, %r669, 16384;
	setp.eq.s32 	%p38, %r770, 0;
	@%p38 bra 	$L__BB5_72;
	ld.global.u32 	%r771, [%rd7+280];
	xor.b32  	%r930, %r930, %r771;
	ld.global.u32 	%r772, [%rd7+284];
	xor.b32  	%r1021, %r1021, %r772;
	ld.global.u32 	%r773, [%rd7+288];
	xor.b32  	%r1020, %r1020, %r773;
	ld.global.u32 	%r774, [%rd7+292];
	xor.b32  	%r1019, %r1019, %r774;
	ld.global.u32 	%r775, [%rd7+296];
	xor.b32  	%r926, %r926, %r775;
$L__BB5_72:
	and.b32  	%r777, %r669, 32768;
	setp.eq.s32 	%p39, %r777, 0;
	@%p39 bra 	$L__BB5_74;
	ld.global.u32 	%r778, [%rd7+300];
	xor.b32  	%r930, %r930, %r778;
	ld.global.u32 	%r779, [%rd7+304];
	xor.b32  	%r1021, %r1021, %r779;
	ld.global.u32 	%r780, [%rd7+308];
	xor.b32  	%r1020, %r1020, %r780;
	ld.global.u32 	%r781, [%rd7+312];
	xor.b32  	%r1019, %r1019, %r781;
	ld.global.u32 	%r782, [%rd7+316];
	xor.b32  	%r926, %r926, %r782;
$L__BB5_74:
	add.s32 	%r1017, %r1017, 16;
	setp.ne.s32 	%p40, %r1017, 32;
	@%p40 bra 	$L__BB5_42;
	mad.lo.s32 	%r783, %r1011, -31, %r187;
	add.s32 	%r1011, %r783, 1;
	setp.ne.s32 	%p41, %r1011, 5;
	@%p41 bra 	$L__BB5_41;
	st.local.u32 	[%rd1+4], %r930;
	st.local.v2.u32 	[%rd1+8], {%r1021, %r1020};
	st.local.v2.u32 	[%rd1+16], {%r1019, %r926};
	setp.ne.s64 	%p42, %rd4, 3;
	@%p42 bra 	$L__BB5_114;
	mov.b32 	%r926, 0;
	mov.u32 	%r1111, %r926;
	mov.u32 	%r1112, %r926;
	mov.u32 	%r1113, %r926;
	mov.u32 	%r930, %r926;
	mov.u32 	%r1103, %r926;
$L__BB5_78:
	mul.wide.u32 	%rd20, %r1103, 4;
	add.s64 	%rd21, %rd1, %rd20;
	ld.local.u32 	%r362, [%rd21+4];
	shl.b32 	%r363, %r1103, 5;
	mov.b32 	%r1109, 0;
$L__BB5_79:
	.pragma "nounroll";
	shr.u32 	%r786, %r362, %r1109;
	and.b32  	%r787, %r786, 1;
	setp.eq.b32 	%p43, %r787, 1;
	not.pred 	%p44, %p43;
	add.s32 	%r788, %r363, %r1109;
	mul.lo.s32 	%r789, %r788, 5;
	mul.wide.u32 	%rd22, %r789, 4;
	add.s64 	%rd8, %rd5, %rd22;
	@%p44 bra 	$L__BB5_81;
	ld.global.u32 	%r790, [%rd8];
	xor.b32  	%r930, %r930, %r790;
	ld.global.u32 	%r791, [%rd8+4];
	xor.b32  	%r1113, %r1113, %r791;
	ld.global.u32 	%r792, [%rd8+8];
	xor.b32  	%r1112, %r1112, %r792;
	ld.global.u32 	%r793, [%rd8+12];
	xor.b32  	%r1111, %r1111, %r793;
	ld.global.u32 	%r794, [%rd8+16];
	xor.b32  	%r926, %r926, %r794;
$L__BB5_81:
	and.b32  	%r796, %r786, 2;
	setp.eq.s32 	%p45, %r796, 0;
	@%p45 bra 	$L__BB5_83;
	ld.global.u32 	%r797, [%rd8+20];
	xor.b32  	%r930, %r930, %r797;
	ld.global.u32 	%r798, [%rd8+24];
	xor.b32  	%r1113, %r1113, %r798;
	ld.global.u32 	%r799, [%rd8+28];
	xor.b32  	%r1112, %r1112, %r799;
	ld.global.u32 	%r800, [%rd8+32];
	xor.b32  	%r1111, %r1111, %r800;
	ld.global.u32 	%r801, [%rd8+36];
	xor.b32  	%r926, %r926, %r801;
$L__BB5_83:
	and.b32  	%r803, %r786, 4;
	setp.eq.s32 	%p46, %r803, 0;
	@%p46 bra 	$L__BB5_85;
	ld.global.u32 	%r804, [%rd8+40];
	xor.b32  	%r930, %r930, %r804;
	ld.global.u32 	%r805, [%rd8+44];
	xor.b32  	%r1113, %r1113, %r805;
	ld.global.u32 	%r806, [%rd8+48];
	xor.b32  	%r1112, %r1112, %r806;
	ld.global.u32 	%r807, [%rd8+52];
	xor.b32  	%r1111, %r1111, %r807;
	ld.global.u32 	%r808, [%rd8+56];
	xor.b32  	%r926, %r926, %r808;
$L__BB5_85:
	and.b32  	%r810, %r786, 8;
	setp.eq.s32 	%p47, %r810, 0;
	@%p47 bra 	$L__BB5_87;
	ld.global.u32 	%r811, [%rd8+60];
	xor.b32  	%r930, %r930, %r811;
	ld.global.u32 	%r812, [%rd8+64];
	xor.b32  	%r1113, %r1113, %r812;
	ld.global.u32 	%r813, [%rd8+68];
	xor.b32  	%r1112, %r1112, %r813;
	ld.global.u32 	%r814, [%rd8+72];
	xor.b32  	%r1111, %r1111, %r814;
	ld.global.u32 	%r815, [%rd8+76];
	xor.b32  	%r926, %r926, %r815;
$L__BB5_87:
	and.b32  	%r817, %r786, 16;
	setp.eq.s32 	%p48, %r817, 0;
	@%p48 bra 	$L__BB5_89;
	ld.global.u32 	%r818, [%rd8+80];
	xor.b32  	%r930, %r930, %r818;
	ld.global.u32 	%r819, [%rd8+84];
	xor.b32  	%r1113, %r1113, %r819;
	ld.global.u32 	%r820, [%rd8+88];
	xor.b32  	%r1112, %r1112, %r820;
	ld.global.u32 	%r821, [%rd8+92];
	xor.b32  	%r1111, %r1111, %r821;
	ld.global.u32 	%r822, [%rd8+96];
	xor.b32  	%r926, %r926, %r822;
$L__BB5_89:
	and.b32  	%r824, %r786, 32;
	setp.eq.s32 	%p49, %r824, 0;
	@%p49 bra 	$L__BB5_91;
	ld.global.u32 	%r825, [%rd8+100];
	xor.b32  	%r930, %r930, %r825;
	ld.global.u32 	%r826, [%rd8+104];
	xor.b32  	%r1113, %r1113, %r826;
	ld.global.u32 	%r827, [%rd8+108];
	xor.b32  	%r1112, %r1112, %r827;
	ld.global.u32 	%r828, [%rd8+112];
	xor.b32  	%r1111, %r1111, %r828;
	ld.global.u32 	%r829, [%rd8+116];
	xor.b32  	%r926, %r926, %r829;
$L__BB5_91:
	and.b32  	%r831, %r786, 64;
	setp.eq.s32 	%p50, %r831, 0;
	@%p50 bra 	$L__BB5_93;
	ld.global.u32 	%r832, [%rd8+120];
	xor.b32  	%r930, %r930, %r832;
	ld.global.u32 	%r833, [%rd8+124];
	xor.b32  	%r1113, %r1113, %r833;
	ld.global.u32 	%r834, [%rd8+128];
	xor.b32  	%r1112, %r1112, %r834;
	ld.global.u32 	%r835, [%rd8+132];
	xor.b32  	%r1111, %r1111, %r835;
	ld.global.u32 	%r836, [%rd8+136];
	xor.b32  	%r926, %r926, %r836;
$L__BB5_93:
	and.b32  	%r838, %r786, 128;
	setp.eq.s32 	%p51, %r838, 0;
	@%p51 bra 	$L__BB5_95;
	ld.global.u32 	%r839, [%rd8+140];
	xor.b32  	%r930, %r930, %r839;
	ld.global.u32 	%r840, [%rd8+144];
	xor.b32  	%r1113, %r1113, %r840;
	ld.global.u32 	%r841, [%rd8+148];
	xor.b32  	%r1112, %r1112, %r841;
	ld.global.u32 	%r842, [%rd8+152];
	xor.b32  	%r1111, %r1111, %r842;
	ld.global.u32 	%r843, [%rd8+156];
	xor.b32  	%r926, %r926, %r843;
$L__BB5_95:
	and.b32  	%r845, %r786, 256;
	setp.eq.s32 	%p52, %r845, 0;
	@%p52 bra 	$L__BB5_97;
	ld.global.u32 	%r846, [%rd8+160];
	xor.b32  	%r930, %r930, %r846;
	ld.global.u32 	%r847, [%rd8+164];
	xor.b32  	%r1113, %r1113, %r847;
	ld.global.u32 	%r848, [%rd8+168];
	xor.b32  	%r1112, %r1112, %r848;
	ld.global.u32 	%r849, [%rd8+172];
	xor.b32  	%r1111, %r1111, %r849;
	ld.global.u32 	%r850, [%rd8+176];
	xor.b32  	%r926, %r926, %r850;
$L__BB5_97:
	and.b32  	%r852, %r786, 512;
	setp.eq.s32 	%p53, %r852, 0;
	@%p53 bra 	$L__BB5_99;
	ld.global.u32 	%r853, [%rd8+180];
	xor.b32  	%r930, %r930, %r853;
	ld.global.u32 	%r854, [%rd8+184];
	xor.b32  	%r1113, %r1113, %r854;
	ld.global.u32 	%r855, [%rd8+188];
	xor.b32  	%r1112, %r1112, %r855;
	ld.global.u32 	%r856, [%rd8+192];
	xor.b32  	%r1111, %r1111, %r856;
	ld.global.u32 	%r857, [%rd8+196];
	xor.b32  	%r926, %r926, %r857;
$L__BB5_99:
	and.b32  	%r859, %r786, 1024;
	setp.eq.s32 	%p54, %r859, 0;
	@%p54 bra 	$L__BB5_101;
	ld.global.u32 	%r860, [%rd8+200];
	xor.b32  	%r930, %r930, %r860;
	ld.global.u32 	%r861, [%rd8+204];
	xor.b32  	%r1113, %r1113, %r861;
	ld.global.u32 	%r862, [%rd8+208];
	xor.b32  	%r1112, %r1112, %r862;
	ld.global.u32 	%r863, [%rd8+212];
	xor.b32  	%r1111, %r1111, %r863;
	ld.global.u32 	%r864, [%rd8+216];
	xor.b32  	%r926, %r926, %r864;
$L__BB5_101:
	and.b32  	%r866, %r786, 2048;
	setp.eq.s32 	%p55, %r866, 0;
	@%p55 bra 	$L__BB5_103;
	ld.global.u32 	%r867, [%rd8+220];
	xor.b32  	%r930, %r930, %r867;
	ld.global.u32 	%r868, [%rd8+224];
	xor.b32  	%r1113, %r1113, %r868;
	ld.global.u32 	%r869, [%rd8+228];
	xor.b32  	%r1112, %r1112, %r869;
	ld.global.u32 	%r870, [%rd8+232];
	xor.b32  	%r1111, %r1111, %r870;
	ld.global.u32 	%r871, [%rd8+236];
	xor.b32  	%r926, %r926, %r871;
$L__BB5_103:
	and.b32  	%r873, %r786, 4096;
	setp.eq.s32 	%p56, %r873, 0;
	@%p56 bra 	$L__BB5_105;
	ld.global.u32 	%r874, [%rd8+240];
	xor.b32  	%r930, %r930, %r874;
	ld.global.u32 	%r875, [%rd8+244];
	xor.b32  	%r1113, %r1113, %r875;
	ld.global.u32 	%r876, [%rd8+248];
	xor.b32  	%r1112, %r1112, %r876;
	ld.global.u32 	%r877, [%rd8+252];
	xor.b32  	%r1111, %r1111, %r877;
	ld.global.u32 	%r878, [%rd8+256];
	xor.b32  	%r926, %r926, %r878;
$L__BB5_105:
	and.b32  	%r880, %r786, 8192;
	setp.eq.s32 	%p57, %r880, 0;
	@%p57 bra 	$L__BB5_107;
	ld.global.u32 	%r881, [%rd8+260];
	xor.b32  	%r930, %r930, %r881;
	ld.global.u32 	%r882, [%rd8+264];
	xor.b32  	%r1113, %r1113, %r882;
	ld.global.u32 	%r883, [%rd8+268];
	xor.b32  	%r1112, %r1112, %r883;
	ld.global.u32 	%r884, [%rd8+272];
	xor.b32  	%r1111, %r1111, %r884;
	ld.global.u32 	%r885, [%rd8+276];
	xor.b32  	%r926, %r926, %r885;
$L__BB5_107:
	and.b32  	%r887, %r786, 16384;
	setp.eq.s32 	%p58, %r887, 0;
	@%p58 bra 	$L__BB5_109;
	ld.global.u32 	%r888, [%rd8+280];
	xor.b32  	%r930, %r930, %r888;
	ld.global.u32 	%r889, [%rd8+284];
	xor.b32  	%r1113, %r1113, %r889;
	ld.global.u32 	%r890, [%rd8+288];
	xor.b32  	%r1112, %r1112, %r890;
	ld.global.u32 	%r891, [%rd8+292];
	xor.b32  	%r1111, %r1111, %r891;
	ld.global.u32 	%r892, [%rd8+296];
	xor.b32  	%r926, %r926, %r892;
$L__BB5_109:
	and.b32  	%r894, %r786, 32768;
	setp.eq.s32 	%p59, %r894, 0;
	@%p59 bra 	$L__BB5_111;
	ld.global.u32 	%r895, [%rd8+300];
	xor.b32  	%r930, %r930, %r895;
	ld.global.u32 	%r896, [%rd8+304];
	xor.b32  	%r1113, %r1113, %r896;
	ld.global.u32 	%r897, [%rd8+308];
	xor.b32  	%r1112, %r1112, %r897;
	ld.global.u32 	%r898, [%rd8+312];
	xor.b32  	%r1111, %r1111, %r898;
	ld.global.u32 	%r899, [%rd8+316];
	xor.b32  	%r926, %r926, %r899;
$L__BB5_111:
	add.s32 	%r1109, %r1109, 16;
	setp.ne.s32 	%p60, %r1109, 32;
	@%p60 bra 	$L__BB5_79;
	mad.lo.s32 	%r900, %r1103, -31, %r363;
	add.s32 	%r1103, %r900, 1;
	setp.ne.s32 	%p61, %r1103, 5;
	@%p61 bra 	$L__BB5_78;
	st.local.u32 	[%rd1+4], %r930;
	st.local.v2.u32 	[%rd1+8], {%r1113, %r1112};
	st.local.v2.u32 	[%rd1+16], {%r1111, %r926};
$L__BB5_114:
	shr.u64 	%rd26, %rd3, 2;
	add.s32 	%r913, %r913, 1;
	setp.gt.u64 	%p62, %rd3, 3;
	@%p62 bra 	$L__BB5_2;
$L__BB5_115:
	cvt.u32.u64 	%r901, %rd2;
	cvta.to.global.u64 	%rd23, %rd10;
	shr.u32 	%r902, %r930, 2;
	xor.b32  	%r903, %r902, %r930;
	shl.b32 	%r904, %r926, 4;
	shl.b32 	%r905, %r903, 1;
	xor.b32  	%r906, %r905, %r904;
	xor.b32  	%r907, %r906, %r903;
	xor.b32  	%r908, %r907, %r926;
	mad.lo.s32 	%r909, %r901, 362437, %r908;
	add.s32 	%r910, %r909, 717346202;
	cvt.rn.f32.u32 	%f1, %r910;
	fma.rn.f32 	%f2, %f1, 0f2F800000, 0f2F000000;
	cvt.f64.f32 	%fd1, %f2;
	shl.b64 	%rd24, %rd2, 3;
	add.s64 	%rd25, %rd23, %rd24;
	st.global.f64 	[%rd25], %fd1;
	ret;

}
	// .globl	_Z13init_particleP5SwarmPdS1_i
.visible .entry _Z13init_particleP5SwarmPdS1_i(
	.param .u64 .ptr .align 1 _Z13init_particleP5SwarmPdS1_i_param_0,
	.param .u64 .ptr .align 1 _Z13init_particleP5SwarmPdS1_i_param_1,
	.param .u64 .ptr .align 1 _Z13init_particleP5SwarmPdS1_i_param_2,
	.param .u32 _Z13init_particleP5SwarmPdS1_i_param_3
)
{
	.reg .pred 	%p<8>;
	.reg .b32 	%r<24>;
	.reg .b64 	%rd<165>;
	.reg .b64 	%fd<29>;

	ld.param.u64 	%rd8, [_Z13init_particleP5SwarmPdS1_i_param_0];
	ld.param.u64 	%rd9, [_Z13init_particleP5SwarmPdS1_i_param_1];
	ld.param.u64 	%rd10, [_Z13init_particleP5SwarmPdS1_i_param_2];
	ld.param.u32 	%r12, [_Z13init_particleP5SwarmPdS1_i_param_3];
	cvta.to.global.u64 	%rd1, %rd10;
	cvta.to.global.u64 	%rd2, %rd8;
	cvta.to.global.u64 	%rd3, %rd9;
	mov.u32 	%r13, %tid.x;
	mov.u32 	%r14, %ctaid.x;
	mov.u32 	%r15, %ntid.x;
	mad.lo.s32 	%r1, %r14, %r15, %r13;
	setp.lt.s32 	%p1, %r12, 1;
	@%p1 bra 	$L__BB6_9;
	and.b32  	%r2, %r12, 3;
	setp.lt.u32 	%p2, %r12, 4;
	mov.b32 	%r23, 0;
	@%p2 bra 	$L__BB6_4;
	and.b32  	%r23, %r12, 2147483644;
	neg.s32 	%r21, %r23;
	add.s64 	%rd4, %rd1, 16;
	add.s64 	%rd164, %rd2, 48;
	mul.wide.s32 	%rd15, %r1, 40;
	mov.u32 	%r20, %r1;
$L__BB6_3:
	.pragma "nounroll";
	mul.wide.s32 	%rd11, %r20, 8;
	add.s64 	%rd12, %rd4, %rd11;
	ld.global.f64 	%fd1, [%rd3];
	ld.global.u64 	%rd13, [%rd164+-48];
	cvta.to.global.u64 	%rd14, %rd13;
	add.s64 	%rd16, %rd14, %rd15;
	ld.global.u64 	%rd17, [%rd16];
	cvta.to.global.u64 	%rd18, %rd17;
	st.global.f64 	[%rd18], %fd1;
	ld.global.f64 	%fd2, [%rd12+-16];
	ld.global.u64 	%rd19, [%rd164+-48];
	cvta.to.global.u64 	%rd20, %rd19;
	add.s64 	%rd21, %rd20, %rd15;
	ld.global.u64 	%rd22, [%rd21+8];
	cvta.to.global.u64 	%rd23, %rd22;
	st.global.f64 	[%rd23], %fd2;
	ld.global.f64 	%fd3, [%rd3+8];
	ld.global.u64 	%rd24, [%rd164+-48];
	cvta.to.global.u64 	%rd25, %rd24;
	add.s64 	%rd26, %rd25, %rd15;
	ld.global.u64 	%rd27, [%rd26];
	cvta.to.global.u64 	%rd28, %rd27;
	st.global.f64 	[%rd28+8], %fd3;
	ld.global.f64 	%fd4, [%rd12+-8];
	ld.global.u64 	%rd29, [%rd164+-48];
	cvta.to.global.u64 	%rd30, %rd29;
	add.s64 	%rd31, %rd30, %rd15;
	ld.global.u64 	%rd32, [%rd31+8];
	cvta.to.global.u64 	%rd33, %rd32;
	st.global.f64 	[%rd33+8], %fd4;
	ld.global.f64 	%fd5, [%rd3];
	ld.global.u64 	%rd34, [%rd164+-24];
	cvta.to.global.u64 	%rd35, %rd34;
	add.s64 	%rd36, %rd35, %rd15;
	ld.global.u64 	%rd37, [%rd36];
	cvta.to.global.u64 	%rd38, %rd37;
	st.global.f64 	[%rd38], %fd5;
	ld.global.f64 	%fd6, [%rd12+-8];
	ld.global.u64 	%rd39, [%rd164+-24];
	cvta.to.global.u64 	%rd40, %rd39;
	add.s64 	%rd41, %rd40, %rd15;
	ld.global.u64 	%rd42, [%rd41+8];
	cvta.to.global.u64 	%rd43, %rd42;
	st.global.f64 	[%rd43], %fd6;
	ld.global.f64 	%fd7, [%rd3+8];
	ld.global.u64 	%rd44, [%rd164+-24];
	cvta.to.global.u64 	%rd45, %rd44;
	add.s64 	%rd46, %rd45, %rd15;
	ld.global.u64 	%rd47, [%rd46];
	cvta.to.global.u64 	%rd48, %rd47;
	st.global.f64 	[%rd48+8], %fd7;
	ld.global.f64 	%fd8, [%rd12];
	ld.global.u64 	%rd49, [%rd164+-24];
	cvta.to.global.u64 	%rd50, %rd49;
	add.s64 	%rd51, %rd50, %rd15;
	ld.global.u64 	%rd52, [%rd51+8];
	cvta.to.global.u64 	%rd53, %rd52;
	st.global.f64 	[%rd53+8], %fd8;
	ld.global.f64 	%fd9, [%rd3];
	ld.global.u64 	%rd54, [%rd164];
	cvta.to.global.u64 	%rd55, %rd54;
	add.s64 	%rd56, %rd55, %rd15;
	ld.global.u64 	%rd57, [%rd56];
	cvta.to.global.u64 	%rd58, %rd57;
	st.global.f64 	[%rd58], %fd9;
	ld.global.f64 	%fd10, [%rd12];
	ld.global.u64 	%rd59, [%rd164];
	cvta.to.global.u64 	%rd60, %rd59;
	add.s64 	%rd61, %rd60, %rd15;
	ld.global.u64 	%rd62, [%rd61+8];
	cvta.to.global.u64 	%rd63, %rd62;
	st.global.f64 	[%rd63], %fd10;
	ld.global.f64 	%fd11, [%rd3+8];
	ld.global.u64 	%rd64, [%rd164];
	cvta.to.global.u64 	%rd65, %rd64;
	add.s64 	%rd66, %rd65, %rd15;
	ld.global.u64 	%rd67, [%rd66];
	cvta.to.global.u64 	%rd68, %rd67;
	st.global.f64 	[%rd68+8], %fd11;
	ld.global.f64 	%fd12, [%rd12+8];
	ld.global.u64 	%rd69, [%rd164];
	cvta.to.global.u64 	%rd70, %rd69;
	add.s64 	%rd71, %rd70, %rd15;
	ld.global.u64 	%rd72, [%rd71+8];
	cvta.to.global.u64 	%rd73, %rd72;
	st.global.f64 	[%rd73+8], %fd12;
	ld.global.f64 	%fd13, [%rd3];
	ld.global.u64 	%rd74, [%rd164+24];
	cvta.to.global.u64 	%rd75, %rd74;
	add.s64 	%rd76, %rd75, %rd15;
	ld.global.u64 	%rd77, [%rd76];
	cvta.to.global.u64 	%rd78, %rd77;
	st.global.f64 	[%rd78], %fd13;
	ld.global.f64 	%fd14, [%rd12+8];
	ld.global.u64 	%rd79, [%rd164+24];
	cvta.to.global.u64 	%rd80, %rd79;
	add.s64 	%rd81, %rd80, %rd15;
	ld.global.u64 	%rd82, [%rd81+8];
	cvta.to.global.u64 	%rd83, %rd82;
	st.global.f64 	[%rd83], %fd14;
	ld.global.f64 	%fd15, [%rd3+8];
	ld.global.u64 	%rd84, [%rd164+24];
	cvta.to.global.u64 	%rd85, %rd84;
	add.s64 	%rd86, %rd85, %rd15;
	ld.global.u64 	%rd87, [%rd86];
	cvta.to.global.u64 	%rd88, %rd87;
	st.global.f64 	[%rd88+8], %fd15;
	ld.global.f64 	%fd16, [%rd12+16];
	ld.global.u64 	%rd89, [%rd164+24];
	cvta.to.global.u64 	%rd90, %rd89;
	add.s64 	%rd91, %rd90, %rd15;
	ld.global.u64 	%rd92, [%rd91+8];
	cvta.to.global.u64 	%rd93, %rd92;
	st.global.f64 	[%rd93+8], %fd16;
	add.s32 	%r21, %r21, 4;
	add.s32 	%r20, %r20, 4;
	add.s64 	%rd164, %rd164, 96;
	setp.ne.s32 	%p3, %r21, 0;
	@%p3 bra 	$L__BB6_3;
$L__BB6_4:
	setp.eq.s32 	%p4, %r2, 0;
	@%p4 bra 	$L__BB6_9;
	setp.eq.s32 	%p5, %r2, 1;
	@%p5 bra 	$L__BB6_7;
	mul.wide.u32 	%rd94, %r23, 24;
	add.s64 	%rd95, %rd2, %rd94;
	add.s32 	%r17, %r23, %r1;
	ld.global.f64 	%fd17, [%rd3];
	ld.global.u64 	%rd96, [%rd95];
	cvta.to.global.u64 	%rd97, %rd96;
	mul.wide.s32 	%rd98, %r1, 40;
	add.s64 	%rd99, %rd97, %rd98;
	ld.global.u64 	%rd100, [%rd99];
	cvta.to.global.u64 	%rd101, %rd100;
	st.global.f64 	[%rd101], %fd17;
	mul.wide.s32 	%rd102, %r17, 8;
	add.s64 	%rd103, %rd1, %rd102;
	ld.global.f64 	%fd18, [%rd103];
	ld.global.u64 	%rd104, [%rd95];
	cvta.to.global.u64 	%rd105, %rd104;
	add.s64 	%rd106, %rd105, %rd98;
	ld.global.u64 	%rd107, [%rd106+8];
	cvta.to.global.u64 	%rd108, %rd107;
	st.global.f64 	[%rd108], %fd18;
	ld.global.f64 	%fd19, [%rd3+8];
	ld.global.u64 	%rd109, [%rd95];
	cvta.to.global.u64 	%rd110, %rd109;
	add.s64 	%rd111, %rd110, %rd98;
	ld.global.u64 	%rd112, [%rd111];
	cvta.to.global.u64 	%rd113, %rd112;
	st.global.f64 	[%rd113+8], %fd19;
	ld.global.f64 	%fd20, [%rd103+8];
	ld.global.u64 	%rd114, [%rd95];
	cvta.to.global.u64 	%rd115, %rd114;
	add.s64 	%rd116, %rd115, %rd98;
	ld.global.u64 	%rd117, [%rd116+8];
	cvta.to.global.u64 	%rd118, %rd117;
	st.global.f64 	[%rd118+8], %fd20;
	ld.global.f64 	%fd21, [%rd3];
	ld.global.u64 	%rd119, [%rd95+24];
	cvta.to.global.u64 	%rd120, %rd119;
	add.s64 	%rd121, %rd120, %rd98;
	ld.global.u64 	%rd122, [%rd121];
	cvta.to.global.u64 	%rd123, %rd122;
	st.global.f64 	[%rd123], %fd21;
	ld.global.f64 	%fd22, [%rd103+8];
	ld.global.u64 	%rd124, [%rd95+24];
	cvta.to.global.u64 	%rd125, %rd124;
	add.s64 	%rd126, %rd125, %rd98;
	ld.global.u64 	%rd127, [%rd126+8];
	cvta.to.global.u64 	%rd128, %rd127;
	st.global.f64 	[%rd128], %fd22;
	ld.global.f64 	%fd23, [%rd3+8];
	ld.global.u64 	%rd129, [%rd95+24];
	cvta.to.global.u64 	%rd130, %rd129;
	add.s64 	%rd131, %rd130, %rd98;
	ld.global.u64 	%rd132, [%rd131];
	cvta.to.global.u64 	%rd133, %rd132;
	st.global.f64 	[%rd133+8], %fd23;
	ld.global.f64 	%fd24, [%rd103+16];
	ld.global.u64 	%rd134, [%rd95+24];
	cvta.to.global.u64 	%rd135, %rd134;
	add.s64 	%rd136, %rd135, %rd98;
	ld.global.u64 	%rd137, [%rd136+8];
	cvta.to.global.u64 	%rd138, %rd137;
	st.global.f64 	[%rd138+8], %fd24;
	add.s32 	%r23, %r23, 2;
$L__BB6_7:
	and.b32  	%r18, %r12, 1;
	setp.eq.b32 	%p6, %r18, 1;
	not.pred 	%p7, %p6;
	@%p7 bra 	$L__BB6_9;
	mul.wide.u32 	%rd139, %r23, 24;
	add.s64 	%rd140, %rd2, %rd139;
	add.s32 	%r19, %r23, %r1;
	ld.global.f64 	%fd25, [%rd3];
	ld.global.u64 	%rd141, [%rd140];
	cvta.to.global.u64 	%rd142, %rd141;
	mul.wide.s32 	%rd143, %r1, 40;
	add.s64 	%rd144, %rd142, %rd143;
	ld.global.u64 	%rd145, [%rd144];
	cvta.to.global.u64 	%rd146, %rd145;
	st.global.f64 	[%rd146], %fd25;
	mul.wide.s32 	%rd147, %r19, 8;
	add.s64 	%rd148, %rd1, %rd147;
	ld.global.f64 	%fd26, [%rd148];
	ld.global.u64 	%rd149, [%rd140];
	cvta.to.global.u64 	%rd150, %rd149;
	add.s64 	%rd151, %rd150, %rd143;
	ld.global.u64 	%rd152, [%rd151+8];
	cvta.to.global.u64 	%rd153, %rd152;
	st.global.f64 	[%rd153], %fd26;
	ld.global.f64 	%fd27, [%rd3+8];
	ld.global.u64 	%rd154, [%rd140];
	cvta.to.global.u64 	%rd155, %rd154;
	add.s64 	%rd156, %rd155, %rd143;
	ld.global.u64 	%rd157, [%rd156];
	cvta.to.global.u64 	%rd158, %rd157;
	st.global.f64 	[%rd158+8], %fd27;
	ld.global.f64 	%fd28, [%rd148+8];
	ld.global.u64 	%rd159, [%rd140];
	cvta.to.global.u64 	%rd160, %rd159;
	add.s64 	%rd161, %rd160, %rd143;
	ld.global.u64 	%rd162, [%rd161+8];
	cvta.to.global.u64 	%rd163, %rd162;
	st.global.f64 	[%rd163+8], %fd28;
$L__BB6_9:
	ret;

}
.func  (.param .b64 func_retval0) __internal_accurate_pow(
	.param .b64 __internal_accurate_pow_param_0
)
{
	.reg .pred 	%p<8>;
	.reg .b32 	%r<49>;
	.reg .b32 	%f<3>;
	.reg .b64 	%fd<109>;

	ld.param.f64 	%fd10, [__internal_accurate_pow_param_0];
	{
	.reg .b32 %temp; 
	mov.b64 	{%temp, %r46}, %fd10;
	}
	{
	.reg .b32 %temp; 
	mov.b64 	{%r45, %temp}, %fd10;
	}
	shr.u32 	%r47, %r46, 20;
	setp.gt.u32 	%p1, %r46, 1048575;
	@%p1 bra 	$L__BB7_2;
	mul.f64 	%fd11, %fd10, 0d4350000000000000;
	{
	.reg .b32 %temp; 
	mov.b64 	{%temp, %r46}, %fd11;
	}
	{
	.reg .b32 %temp; 
	mov.b64 	{%r45, %temp}, %fd11;
	}
	shr.u32 	%r16, %r46, 20;
	add.s32 	%r47, %r16, -54;
$L__BB7_2:
	add.s32 	%r48, %r47, -1023;
	and.b32  	%r17, %r46, -2146435073;
	or.b32  	%r18, %r17, 1072693248;
	mov.b64 	%fd107, {%r45, %r18};
	setp.lt.u32 	%p2, %r18, 1073127583;
	@%p2 bra 	$L__BB7_4;
	{
	.reg .b32 %temp; 
	mov.b64 	{%r19, %temp}, %fd107;
	}
	{
	.reg .b32 %temp; 
	mov.b64 	{%temp, %r20}, %fd107;
	}
	add.s32 	%r21, %r20, -1048576;
	mov.b64 	%fd107, {%r19, %r21};
	add.s32 	%r48, %r47, -1022;
$L__BB7_4:
	add.f64 	%fd12, %fd107, 0dBFF0000000000000;
	add.f64 	%fd13, %fd107, 0d3FF0000000000000;
	rcp.approx.ftz.f64 	%fd14, %fd13;
	neg.f64 	%fd15, %fd13;
	fma.rn.f64 	%fd16, %fd15, %fd14, 0d3FF0000000000000;
	fma.rn.f64 	%fd17, %fd16, %fd16, %fd16;
	fma.rn.f64 	%fd18, %fd17, %fd14, %fd14;
	mul.f64 	%fd19, %fd12, %fd18;
	fma.rn.f64 	%fd20, %fd12, %fd18, %fd19;
	mul.f64 	%fd21, %fd20, %fd20;
	fma.rn.f64 	%fd22, %fd21, 0d3EB0F5FF7D2CAFE2, 0d3ED0F5D241AD3B5A;
	fma.rn.f64 	%fd23, %fd22, %fd21, 0d3EF3B20A75488A3F;
	fma.rn.f64 	%fd24, %fd23, %fd21, 0d3F1745CDE4FAECD5;
	fma.rn.f64 	%fd25, %fd24, %fd21, 0d3F3C71C7258A578B;
	fma.rn.f64 	%fd26, %fd25, %fd21, 0d3F6249249242B910;
	fma.rn.f64 	%fd27, %fd26, %fd21, 0d3F89999999999DFB;
	sub.f64 	%fd28, %fd12, %fd20;
	add.f64 	%fd29, %fd28, %fd28;
	neg.f64 	%fd30, %fd20;
	fma.rn.f64 	%fd31, %fd30, %fd12, %fd29;
	mul.f64 	%fd32, %fd18, %fd31;
	fma.rn.f64 	%fd33, %fd21, %fd27, 0d3FB5555555555555;
	mov.f64 	%fd34, 0d3FB5555555555555;
	sub.f64 	%fd35, %fd34, %fd33;
	fma.rn.f64 	%fd36, %fd21, %fd27, %fd35;
	add.f64 	%fd37, %fd36, 0dBC46A4CB00B9E7B0;
	add.f64 	%fd38, %fd33, %fd37;
	sub.f64 	%fd39, %fd33, %fd38;
	add.f64 	%fd40, %fd37, %fd39;
	mul.rn.f64 	%fd41, %fd20, %fd20;
	neg.f64 	%fd42, %fd41;
	fma.rn.f64 	%fd43, %fd20, %fd20, %fd42;
	{
	.reg .b32 %temp; 
	mov.b64 	{%r22, %temp}, %fd32;
	}
	{
	.reg .b32 %temp; 
	mov.b64 	{%temp, %r23}, %fd32;
	}
	add.s32 	%r24, %r23, 1048576;
	mov.b64 	%fd44, {%r22, %r24};
	fma.rn.f64 	%fd45, %fd20, %fd44, %fd43;
	mul.rn.f64 	%fd46, %fd41, %fd20;
	neg.f64 	%fd47, %fd46;
	fma.rn.f64 	%fd48, %fd41, %fd20, %fd47;
	fma.rn.f64 	%fd49, %fd41, %fd32, %fd48;
	fma.rn.f64 	%fd50, %fd45, %fd20, %fd49;
	mul.rn.f64 	%fd51, %fd38, %fd46;
	neg.f64 	%fd52, %fd51;
	fma.rn.f64 	%fd53, %fd38, %fd46, %fd52;
	fma.rn.f64 	%fd54, %fd38, %fd50, %fd53;
	fma.rn.f64 	%fd55, %fd40, %fd46, %fd54;
	add.f64 	%fd56, %fd51, %fd55;
	sub.f64 	%fd57, %fd51, %fd56;
	add.f64 	%fd58, %fd55, %fd57;
	add.f64 	%fd59, %fd20, %fd56;
	sub.f64 	%fd60, %fd20, %fd59;
	add.f64 	%fd61, %fd56, %fd60;
	add.f64 	%fd62, %fd58, %fd61;
	add.f64 	%fd63, %fd32, %fd62;
	add.f64 	%fd64, %fd59, %fd63;
	sub.f64 	%fd65, %fd59, %fd64;
	add.f64 	%fd66, %fd63, %fd65;
	xor.b32  	%r25, %r48, -2147483648;
	mov.b32 	%r26, 1127219200;
	mov.b64 	%fd67, {%r25, %r26};
	mov.b32 	%r27, -2147483648;
	mov.b64 	%fd68, {%r27, %r26};
	sub.f64 	%fd69, %fd67, %fd68;
	fma.rn.f64 	%fd70, %fd69, 0d3FE62E42FEFA39EF, %fd64;
	fma.rn.f64 	%fd71, %fd69, 0dBFE62E42FEFA39EF, %fd70;
	sub.f64 	%fd72, %fd71, %fd64;
	sub.f64 	%fd73, %fd66, %fd72;
	fma.rn.f64 	%fd74, %fd69, 0d3C7ABC9E3B39803F, %fd73;
	add.f64 	%fd75, %fd70, %fd74;
	sub.f64 	%fd76, %fd70, %fd75;
	add.f64 	%fd77, %fd74, %fd76;
	mov.f64 	%fd78, 0d4000000000000000;
	{
	.reg .b32 %temp; 
	mov.b64 	{%temp, %r28}, %fd78;
	}
	{
	.reg .b32 %temp; 
	mov.b64 	{%r29, %temp}, %fd78;
	}
	shl.b32 	%r30, %r28, 1;
	setp.gt.u32 	%p3, %r30, -33554433;
	and.b32  	%r31, %r28, -15728641;
	selp.b32 	%r32, %r31, %r28, %p3;
	mov.b64 	%fd79, {%r29, %r32};
	mul.rn.f64 	%fd80, %fd75, %fd79;
	neg.f64 	%fd81, %fd80;
	fma.rn.f64 	%fd82, %fd75, %fd79, %fd81;
	fma.rn.f64 	%fd83, %fd77, %fd79, %fd82;
	add.f64 	%fd4, %fd80, %fd83;
	sub.f64 	%fd84, %fd80, %fd4;
	add.f64 	%fd5, %fd83, %fd84;
	fma.rn.f64 	%fd85, %fd4, 0d3FF71547652B82FE, 0d4338000000000000;
	{
	.reg .b32 %temp; 
	mov.b64 	{%r13, %temp}, %fd85;
	}
	mov.f64 	%fd86, 0dC338000000000000;
	add.rn.f64 	%fd87, %fd85, %fd86;
	fma.rn.f64 	%fd88, %fd87, 0dBFE62E42FEFA39EF, %fd4;
	fma.rn.f64 	%fd89, %fd87, 0dBC7ABC9E3B39803F, %fd88;
	fma.rn.f64 	%fd90, %fd89, 0d3E5ADE1569CE2BDF, 0d3E928AF3FCA213EA;
	fma.rn.f64 	%fd91, %fd90, %fd89, 0d3EC71DEE62401315;
	fma.rn.f64 	%fd92, %fd91, %fd89, 0d3EFA01997C89EB71;
	fma.rn.f64 	%fd93, %fd92, %fd89, 0d3F2A01A014761F65;
	fma.rn.f64 	%fd94, %fd93, %fd89, 0d3F56C16C1852B7AF;
	fma.rn.f64 	%fd95, %fd94, %fd89, 0d3F81111111122322;
	fma.rn.f64 	%fd96, %fd95, %fd89, 0d3FA55555555502A1;
	fma.rn.f64 	%fd97, %fd96, %fd89, 0d3FC5555555555511;
	fma.rn.f64 	%fd98, %fd97, %fd89, 0d3FE000000000000B;
	fma.rn.f64 	%fd99, %fd98, %fd89, 0d3FF0000000000000;
	fma.rn.f64 	%fd100, %fd99, %fd89, 0d3FF0000000000000;
	{
	.reg .b32 %temp; 
	mov.b64 	{%r14, %temp}, %fd100;
	}
	{
	.reg .b32 %temp; 
	mov.b64 	{%temp, %r15}, %fd100;
	}
	shl.b32 	%r33, %r13, 20;
	add.s32 	%r34, %r33, %r15;
	mov.b64 	%fd108, {%r14, %r34};
	{
	.reg .b32 %temp; 
	mov.b64 	{%temp, %r35}, %fd4;
	}
	mov.b32 	%f2, %r35;
	abs.f32 	%f1, %f2;
	setp.lt.f32 	%p4, %f1, 0f4086232B;
	@%p4 bra 	$L__BB7_7;
	setp.lt.f64 	%p5, %fd4, 0d0000000000000000;
	add.f64 	%fd101, %fd4, 0d7FF0000000000000;
	selp.f64 	%fd108, 0d0000000000000000, %fd101, %p5;
	setp.geu.f32 	%p6, %f1, 0f40874800;
	@%p6 bra 	$L__BB7_7;
	shr.u32 	%r36, %r13, 31;
	add.s32 	%r37, %r13, %r36;
	shr.s32 	%r38, %r37, 1;
	shl.b32 	%r39, %r38, 20;
	add.s32 	%r40, %r15, %r39;
	mov.b64 	%fd102, {%r14, %r40};
	sub.s32 	%r41, %r13, %r38;
	shl.b32 	%r42, %r41, 20;
	add.s32 	%r43, %r42, 1072693248;
	mov.b32 	%r44, 0;
	mov.b64 	%fd103, {%r44, %r43};
	mul.f64 	%fd108, %fd103, %fd102;
$L__BB7_7:
	abs.f64 	%fd104, %fd108;
	setp.eq.f64 	%p7, %fd104, 0d7FF0000000000000;
	fma.rn.f64 	%fd105, %fd108, %fd5, %fd108;
	selp.f64 	%fd106, %fd108, %fd105, %p7;
	st.param.f64 	[func_retval0], %fd106;
	ret;

}


// ===== COMPILED SASS (sm_100) =====

	.target	sm_100

	.elftype	@"ET_EXEC"


//--------------------- .note.nv.tkinfo           --------------------------
	.section	.note.nv.tkinfo,"",@"SHT_NOTE"
	.sectionflags	@"SHF_NOTE_NV_TKINFO"
	.tkinfo
        /*0018*/ 	.word	0x00000002
        /*0030*/ 	.string	""
        /*0030*/ 	.string	"ptxas"
        /*0030*/ 	.string	"Cuda compilation tools, release 13.0, V13.0.88"
        /*0030*/ 	.string	"Build cuda_13.0.r13.0/compiler.36424714_0"
        /*0030*/ 	.string	"-arch sm_100 -m 64 "



//--------------------- .note.nv.cuinfo           --------------------------
	.section	.note.nv.cuinfo,"",@"SHT_NOTE"
	.sectionflags	@"SHF_NOTE_NV_CUINFO"
        /*0018*/ 	.short	0x0002
        /*001a*/ 	.short	0x0064
        /*001c*/ 	.short	0x0082
	.zero		2


//--------------------- .nv.info                  --------------------------
	.section	.nv.info,"",@"SHT_CUDA_INFO"
	.align	4


	//----- nvinfo : EIATTR_REGCOUNT
	.align		4
        /*0000*/ 	.byte	0x04, 0x2f
        /*0002*/ 	.short	(.L_10 - .L_9)
	.align		4
.L_9:
        /*0004*/ 	.word	index@(_Z12update_gbestP8ParticlePdS1_)
        /*0008*/ 	.word	0x00000010


	//----- nvinfo : EIATTR_FRAME_SIZE
	.align		4
.L_10:
        /*000c*/ 	.byte	0x04, 0x11
        /*000e*/ 	.short	(.L_12 - .L_11)
	.align		4
.L_11:
        /*0010*/ 	.word	index@(_Z12update_gbestP8ParticlePdS1_)
        /*0014*/ 	.word	0x00000000


	//----- nvinfo : EIATTR_REGCOUNT
	.align		4
.L_12:
        /*0018*/ 	.byte	0x04, 0x2f
        /*001a*/ 	.short	(.L_14 - .L_13)
	.align		4
.L_13:
        /*001c*/ 	.word	index@(_Z24update_position_velocityP8ParticlePdS1_S1_)
        /*0020*/ 	.word	0x0000001e


	//----- nvinfo : EIATTR_FRAME_SIZE
	.align		4
.L_14:
        /*0024*/ 	.byte	0x04, 0x11
        /*0026*/ 	.short	(.L_16 - .L_15)
	.align		4
.L_15:
        /*0028*/ 	.word	index@(_Z24update_position_velocityP8ParticlePdS1_S1_)
        /*002c*/ 	.word	0x00000000


	//----- nvinfo : EIATTR_REGCOUNT
	.align		4
.L_16:
        /*0030*/ 	.byte	0x04, 0x2f
        /*0032*/ 	.short	(.L_18 - .L_17)
	.align		4
.L_17:
        /*0034*/ 	.word	index@(_Z36update_AllParticle_position_velocityP5SwarmPdS1_S1_iii)
        /*0038*/ 	.word	0x0000001e


	//----- nvinfo : EIATTR_FRAME_SIZE
	.align		4
.L_18:
        /*003c*/ 	.byte	0x04, 0x11
        /*003e*/ 	.short	(.L_20 - .L_19)
	.align		4
.L_19:
        /*0040*/ 	.word	index@(_Z36update_AllParticle_position_velocityP5SwarmPdS1_S1_iii)
        /*0044*/ 	.word	0x00000000


	//----- nvinfo : EIATTR_REGCOUNT
	.align		4
.L_20:
        /*0048*/ 	.byte	0x04, 0x2f
        /*004a*/ 	.short	(.L_22 - .L_21)
	.align		4
.L_21:
        /*004c*/ 	.word	index@(_Z17calculate_fitnessP8Particle)
        /*0050*/ 	.word	0x0000001e


	//----- nvinfo : EIATTR_FRAME_SIZE
	.align		4
.L_22:
        /*0054*/ 	.byte	0x04, 0x11
        /*0056*/ 	.short	(.L_24 - .L_23)
	.align		4
.L_23:
        /*0058*/ 	.word	index@($_Z17calculate_fitnessP8Particle$__internal_accurate_pow)
        /*005c*/ 	.word	0x00000000


	//----- nvinfo : EIATTR_FRAME_SIZE
	.align		4
.L_24:
        /*0060*/ 	.byte	0x04, 0x11
        /*0062*/ 	.short	(.L_26 - .L_25)
	.align		4
.L_25:
        /*0064*/ 	.word	index@(_Z17calculate_fitnessP8Particle)
        /*0068*/ 	.word	0x00000000


	//----- nvinfo : EIATTR_REGCOUNT
	.align		4
.L_26:
        /*006c*/ 	.byte	0x04, 0x2f
        /*006e*/ 	.short	(.L_28 - .L_27)
	.align		4
.L_27:
        /*0070*/ 	.word	index@(_Z21evaluate_update_pbestP8Particle)
        /*0074*/ 	.word	0x0000000a


	//----- nvinfo : EIATTR_FRAME_SIZE
	.align		4
.L_28:
        /*0078*/ 	.byte	0x04, 0x11
        /*007a*/ 	.short	(.L_30 - .L_29)
	.align		4
.L_29:
        /*007c*/ 	.word	index@(_Z21evaluate_update_pbestP8Particle)
        /*0080*/ 	.word	0x00000000


	//----- nvinfo : EIATTR_REGCOUNT
	.align		4
.L_30:
        /*0084*/ 	.byte	0x04, 0x2f
        /*0086*/ 	.short	(.L_32 - .L_31)
	.align		4
.L_31:
        /*0088*/ 	.word	index@(_Z15gpuGenerateRandPd)
        /*008c*/ 	.word	0x00000020


	//----- nvinfo : EIATTR_FRAME_SIZE
	.align		4
.L_32:
        /*0090*/ 	.byte	0x04, 0x11
        /*0092*/ 	.short	(.L_34 - .L_33)
	.align		4
.L_33:
        /*0094*/ 	.word	index@(_Z15gpuGenerateRandPd)
        /*0098*/ 	.word	0x00000030


	//----- nvinfo : EIATTR_REGCOUNT
	.align		4
.L_34:
        /*009c*/ 	.byte	0x04, 0x2f
        /*009e*/ 	.short	(.L_36 - .L_35)
	.align		4
.L_35:
        /*00a0*/ 	.word	index@(_Z13init_particleP5SwarmPdS1_i)
        /*00a4*/ 	.word	0x0000001c


	//----- nvinfo : EIATTR_FRAME_SIZE
	.align		4
.L_36:
        /*00a8*/ 	.byte	0x04, 0x11
        /*00aa*/ 	.short	(.L_38 - .L_37)
	.align		4
.L_37:
        /*00ac*/ 	.word	index@(_Z13init_particleP5SwarmPdS1_i)
        /*00b0*/ 	.word	0x00000000


	//----- nvinfo : EIATTR_MIN_STACK_SIZE
	.align		4
.L_38:
        /*00b4*/ 	.byte	0x04, 0x12
        /*00b6*/ 	.short	(.L_40 - .L_39)
	.align		4
.L_39:
        /*00b8*/ 	.word	index@(_Z13init_particleP5SwarmPdS1_i)
        /*00bc*/ 	.word	0x00000000


	//----- nvinfo : EIATTR_MIN_STACK_SIZE
	.align		4
.L_40:
        /*00c0*/ 	.byte	0x04, 0x12
        /*00c2*/ 	.short	(.L_42 - .L_41)
	.align		4
.L_41:
        /*00c4*/ 	.word	index@(_Z15gpuGenerateRandPd)
        /*00c8*/ 	.word	0x00000030


	//----- nvinfo : EIATTR_MIN_STACK_SIZE
	.align		4
.L_42:
        /*00cc*/ 	.byte	0x04, 0x12
        /*00ce*/ 	.short	(.L_44 - .L_43)
	.align		4
.L_43:
        /*00d0*/ 	.word	index@(_Z21evaluate_update_pbestP8Particle)
        /*00d4*/ 	.word	0x00000000


	//----- nvinfo : EIATTR_MIN_STACK_SIZE
	.align		4
.L_44:
        /*00d8*/ 	.byte	0x04, 0x12
        /*00da*/ 	.short	(.L_46 - .L_45)
	.align		4
.L_45:
        /*00dc*/ 	.word	index@(_Z17calculate_fitnessP8Particle)
        /*00e0*/ 	.word	0x00000000


	//----- nvinfo : EIATTR_MIN_STACK_SIZE
	.align		4
.L_46:
        /*00e4*/ 	.byte	0x04, 0x12
        /*00e6*/ 	.short	(.L_48 - .L_47)
	.align		4
.L_47:
        /*00e8*/ 	.word	index@(_Z36update_AllParticle_position_velocityP5SwarmPdS1_S1_iii)
        /*00ec*/ 	.word	0x00000000


	//----- nvinfo : EIATTR_MIN_STACK_SIZE
	.align		4
.L_48:
        /*00f0*/ 	.byte	0x04, 0x12
        /*00f2*/ 	.short	(.L_50 - .L_49)
	.align		4
.L_49:
        /*00f4*/ 	.word	index@(_Z24update_position_velocityP8ParticlePdS1_S1_)
        /*00f8*/ 	.word	0x00000000


	//----- nvinfo : EIATTR_MIN_STACK_SIZE
	.align		4
.L_50:
        /*00fc*/ 	.byte	0x04, 0x12
        /*00fe*/ 	.short	(.L_52 - .L_51)
	.align		4
.L_51:
        /*0100*/ 	.word	index@(_Z12update_gbestP8ParticlePdS1_)
        /*0104*/ 	.word	0x00000000
.L_52:


//--------------------- .nv.compat                --------------------------
	.section	.nv.compat,"",@"SHT_CUDA_COMPAT_INFO"
	.align	4
        /*0000*/ 	.byte	0x02, 0x09, 0x00, 0x00, 0x02, 0x02, 0x01, 0x00, 0x02, 0x05, 0x05, 0x00, 0x03, 0x07, 0x01, 0x01
        /*0010*/ 	.byte	0x02, 0x03, 0x00, 0x00, 0x02, 0x06, 0x01, 0x00, 0x04, 0x0b, 0x08, 0x00, 0x01, 0x00, 0x00, 0x00
        /*0020*/ 	.byte	0x00, 0x00, 0x00, 0x00


//--------------------- .nv.info._Z13init_particleP5SwarmPdS1_i --------------------------
	.section	.nv.info._Z13init_particleP5SwarmPdS1_i,"",@"SHT_CUDA_INFO"
	.sectionflags	@""
	.align	4


	//----- nvinfo : EIATTR_CUDA_API_VERSION
	.align		4
        /*0000*/ 	.byte	0x04, 0x37
        /*0002*/ 	.short	(.L_54 - .L_53)
.L_53:
        /*0004*/ 	.word	0x00000082


	//----- nvinfo : EIATTR_KPARAM_INFO
	.align		4
.L_54:
        /*0008*/ 	.byte	0x04, 0x17
        /*000a*/ 	.short	(.L_56 - .L_55)
.L_55:
        /*000c*/ 	.word	0x00000000
        /*0010*/ 	.short	0x0003
        /*0012*/ 	.short	0x0018
        /*0014*/ 	.byte	0x00, 0xf0, 0x11, 0x00


	//----- nvinfo : EIATTR_KPARAM_INFO
	.align		4
.L_56:
        /*0018*/ 	.byte	0x04, 0x17
        /*001a*/ 	.short	(.L_58 - .L_57)
.L_57:
        /*001c*/ 	.word	0x00000000
        /*0020*/ 	.short	0x0002
        /*0022*/ 	.short	0x0010
        /*0024*/ 	.byte	0x00, 0xf5, 0x21, 0x00


	//----- nvinfo : EIATTR_KPARAM_INFO
	.align		4
.L_58:
        /*0028*/ 	.byte	0x04, 0x17
        /*002a*/ 	.short	(.L_60 - .L_59)
.L_59:
        /*002c*/ 	.word	0x00000000
        /*0030*/ 	.short	0x0001
        /*0032*/ 	.short	0x0008
        /*0034*/ 	.byte	0x00, 0xf5, 0x21, 0x00


	//----- nvinfo : EIATTR_KPARAM_INFO
	.align		4
.L_60:
        /*0038*/ 	.byte	0x04, 0x17
        /*003a*/ 	.short	(.L_62 - .L_61)
.L_61:
        /*003c*/ 	.word	0x00000000
        /*0040*/ 	.short	0x0000
        /*0042*/ 	.short	0x0000
        /*0044*/ 	.byte	0x00, 0xf5, 0x21, 0x00


	//----- nvinfo : EIATTR_SPARSE_MMA_MASK
	.align		4
.L_62:
        /*0048*/ 	.byte	0x03, 0x50
        /*004a*/ 	.short	0x0000


	//----- nvinfo : EIATTR_MAXREG_COUNT
	.align		4
        /*004c*/ 	.byte	0x03, 0x1b
        /*004e*/ 	.short	0x00ff


	//----- nvinfo : EIATTR_MERCURY_ISA_VERSION
	.align		4
        /*0050*/ 	.byte	0x03, 0x5f
        /*0052*/ 	.short	0x0101


	//----- nvinfo : EIATTR_VRC_CTA_INIT_COUNT
	.align		4
        /*0054*/ 	.byte	0x02, 0x4a
	.zero		1
	.zero		1


	//----- nvinfo : EIATTR_EXIT_INSTR_OFFSETS
	.align		4
        /*0058*/ 	.byte	0x04, 0x1c
        /*005a*/ 	.short	(.L_64 - .L_63)


	//   ....[0]....
.L_63:
        /*005c*/ 	.word	0x00000070


	//   ....[1]....
        /*0060*/ 	.word	0x00000730


	//   ....[2]....
        /*0064*/ 	.word	0x00000a70


	//   ....[3]....
        /*0068*/ 	.word	0x00000c20


	//----- nvinfo : EIATTR_CBANK_PARAM_SIZE
	.align		4
.L_64:
        /*006c*/ 	.byte	0x03, 0x19
        /*006e*/ 	.short	0x001c


	//----- nvinfo : EIATTR_PARAM_CBANK
	.align		4
        /*0070*/ 	.byte	0x04, 0x0a
        /*0072*/ 	.short	(.L_66 - .L_65)
	.align		4
.L_65:
        /*0074*/ 	.word	index@(.nv.constant0._Z13init_particleP5SwarmPdS1_i)
        /*0078*/ 	.short	0x0380
        /*007a*/ 	.short	0x001c


	//----- nvinfo : EIATTR_SW_WAR
	.align		4
.L_66:
        /*007c*/ 	.byte	0x04, 0x36
        /*007e*/ 	.short	(.L_68 - .L_67)
.L_67:
        /*0080*/ 	.word	0x00000008
.L_68:


//--------------------- .nv.info._Z15gpuGenerateRandPd --------------------------
	.section	.nv.info._Z15gpuGenerateRandPd,"",@"SHT_CUDA_INFO"
	.sectionflags	@""
	.align	4


	//----- nvinfo : EIATTR_CUDA_API_VERSION
	.align		4
        /*0000*/ 	.byte	0x04, 0x37
        /*0002*/ 	.short	(.L_70 - .L_69)
.L_69:
        /*0004*/ 	.word	0x00000082


	//----- nvinfo : EIATTR_KPARAM_INFO
	.align		4
.L_70:
        /*0008*/ 	.byte	0x04, 0x17
        /*000a*/ 	.short	(.L_72 - .L_71)
.L_71:
        /*000c*/ 	.word	0x00000000
        /*0010*/ 	.short	0x0000
        /*0012*/ 	.short	0x0000
        /*0014*/ 	.byte	0x00, 0xf5, 0x21, 0x00


	//----- nvinfo : EIATTR_SPARSE_MMA_MASK
	.align		4
.L_72:
        /*0018*/ 	.byte	0x03, 0x50
        /*001a*/ 	.short	0x0000


	//----- nvinfo : EIATTR_MAXREG_COUNT
	.align		4
        /*001c*/ 	.byte	0x03, 0x1b
        /*001e*/ 	.short	0x00ff


	//----- nvinfo : EIATTR_MERCURY_ISA_VERSION
	.align		4
        /*0020*/ 	.byte	0x03, 0x5f
        /*0022*/ 	.short	0x0101


	//----- nvinfo : EIATTR_VRC_CTA_INIT_COUNT
	.align		4
        /*0024*/ 	.byte	0x02, 0x4a
	.zero		1
	.zero		1


	//----- nvinfo : EIATTR_EXIT_INSTR_OFFSETS
	.align		4
        /*0028*/ 	.byte	0x04, 0x1c
        /*002a*/ 	.short	(.L_74 - .L_73)


	//   ....[0]....
.L_73:
        /*002c*/ 	.word	0x00002780


	//----- nvinfo : EIATTR_CRS_STACK_SIZE
	.align		4
.L_74:
        /*0030*/ 	.byte	0x04, 0x1e
        /*0032*/ 	.short	(.L_76 - .L_75)
.L_75:
        /*0034*/ 	.word	0x00000000


	//----- nvinfo : EIATTR_CBANK_PARAM_SIZE
	.align		4
.L_76:
        /*0038*/ 	.byte	0x03, 0x19
        /*003a*/ 	.short	0x0008


	//----- nvinfo : EIATTR_PARAM_CBANK
	.align		4
        /*003c*/ 	.byte	0x04, 0x0a
        /*003e*/ 	.short	(.L_78 - .L_77)
	.align		4
.L_77:
        /*0040*/ 	.word	index@(.nv.constant0._Z15gpuGenerateRandPd)
        /*0044*/ 	.short	0x0380
        /*0046*/ 	.short	0x0008


	//----- nvinfo : EIATTR_SW_WAR
	.align		4
.L_78:
        /*0048*/ 	.byte	0x04, 0x36
        /*004a*/ 	.short	(.L_80 - .L_79)
.L_79:
        /*004c*/ 	.word	0x00000008
.L_80:


//--------------------- .nv.info._Z21evaluate_update_pbestP8Particle --------------------------
	.section	.nv.info._Z21evaluate_update_pbestP8Particle,"",@"SHT_CUDA_INFO"
	.sectionflags	@""
	.align	4


	//----- nvinfo : EIATTR_CUDA_API_VERSION
	.align		4
        /*0000*/ 	.byte	0x04, 0x37
        /*0002*/ 	.short	(.L_82 - .L_81)
.L_81:
        /*0004*/ 	.word	0x00000082


	//----- nvinfo : EIATTR_KPARAM_INFO
	.align		4
.L_82:
        /*0008*/ 	.byte	0x04, 0x17
        /*000a*/ 	.short	(.L_84 - .L_83)
.L_83:
        /*000c*/ 	.word	0x00000000
        /*0010*/ 	.short	0x0000
        /*0012*/ 	.short	0x0000
        /*0014*/ 	.byte	0x00, 0xf5, 0x21, 0x00


	//----- nvinfo : EIATTR_SPARSE_MMA_MASK
	.align		4
.L_84:
        /*0018*/ 	.byte	0x03, 0x50
        /*001a*/ 	.short	0x0000


	//----- nvinfo : EIATTR_MAXREG_COUNT
	.align		4
        /*001c*/ 	.byte	0x03, 0x1b
        /*001e*/ 	.short	0x00ff


	//----- nvinfo : EIATTR_MERCURY_ISA_VERSION
	.align		4
        /*0020*/ 	.byte	0x03, 0x5f
        /*0022*/ 	.short	0x0101


	//----- nvinfo : EIATTR_VRC_CTA_INIT_COUNT
	.align		4
        /*0024*/ 	.byte	0x02, 0x4a
	.zero		1
	.zero		1


	//----- nvinfo : EIATTR_EXIT_INSTR_OFFSETS
	.align		4
        /*0028*/ 	.byte	0x04, 0x1c
        /*002a*/ 	.short	(.L_86 - .L_85)


	//   ....[0]....
.L_85:
        /*002c*/ 	.word	0x000000b0


	//   ....[1]....
        /*0030*/ 	.word	0x000000f0


	//----- nvinfo : EIATTR_CBANK_PARAM_SIZE
	.align		4
.L_86:
        /*0034*/ 	.byte	0x03, 0x19
        /*0036*/ 	.short	0x0008


	//----- nvinfo : EIATTR_PARAM_CBANK
	.align		4
        /*0038*/ 	.byte	0x04, 0x0a
        /*003a*/ 	.short	(.L_88 - .L_87)
	.align		4
.L_87:
        /*003c*/ 	.word	index@(.nv.constant0._Z21evaluate_update_pbestP8Particle)
        /*0040*/ 	.short	0x0380
        /*0042*/ 	.short	0x0008


	//----- nvinfo : EIATTR_SW_WAR
	.align		4
.L_88:
        /*0044*/ 	.byte	0x04, 0x36
        /*0046*/ 	.short	(.L_90 - .L_89)
.L_89:
        /*0048*/ 	.word	0x00000008
.L_90:


//--------------------- .nv.info._Z17calculate_fitnessP8Particle --------------------------
	.section	.nv.info._Z17calculate_fitnessP8Particle,"",@"SHT_CUDA_INFO"
	.sectionflags	@""
	.align	4


	//----- nvinfo : EIATTR_CUDA_API_VERSION
	.align		4
        /*0000*/ 	.byte	0x04, 0x37
        /*0002*/ 	.short	(.L_92 - .L_91)
.L_91:
        /*0004*/ 	.word	0x00000082


	//----- nvinfo : EIATTR_KPARAM_INFO
	.align		4
.L_92:
        /*0008*/ 	.byte	0x04, 0x17
        /*000a*/ 	.short	(.L_94 - .L_93)
.L_93:
        /*000c*/ 	.word	0x00000000
        /*0010*/ 	.short	0x0000
        /*0012*/ 	.short	0x0000
        /*0014*/ 	.byte	0x00, 0xf5, 0x21, 0x00


	//----- nvinfo : EIATTR_SPARSE_MMA_MASK
	.align		4
.L_94:
        /*0018*/ 	.byte	0x03, 0x50
        /*001a*/ 	.short	0x0000


	//----- nvinfo : EIATTR_MAXREG_COUNT
	.align		4
        /*001c*/ 	.byte	0x03, 0x1b
        /*001e*/ 	.short	0x00ff


	//----- nvinfo : EIATTR_MERCURY_ISA_VERSION
	.align		4
        /*0020*/ 	.byte	0x03, 0x5f
        /*0022*/ 	.short	0x0101


	//----- nvinfo : EIATTR_VRC_CTA_INIT_COUNT
	.align		4
        /*0024*/ 	.byte	0x02, 0x4a
	.zero		1
	.zero		1


	//----- nvinfo : EIATTR_EXIT_INSTR_OFFSETS
	.align		4
        /*0028*/ 	.byte	0x04, 0x1c
        /*002a*/ 	.short	(.L_96 - .L_95)


	//   ....[0]....
.L_95:
        /*002c*/ 	.word	0x00000590


	//----- nvinfo : EIATTR_CRS_STACK_SIZE
	.align		4
.L_96:
        /*0030*/ 	.byte	0x04, 0x1e
        /*0032*/ 	.short	(.L_98 - .L_97)
.L_97:
        /*0034*/ 	.word	0x00000000


	//----- nvinfo : EIATTR_CBANK_PARAM_SIZE
	.align		4
.L_98:
        /*0038*/ 	.byte	0x03, 0x19
        /*003a*/ 	.short	0x0008


	//----- nvinfo : EIATTR_PARAM_CBANK
	.align		4
        /*003c*/ 	.byte	0x04, 0x0a
        /*003e*/ 	.short	(.L_100 - .L_99)
	.align		4
.L_99:
        /*0040*/ 	.word	index@(.nv.constant0._Z17calculate_fitnessP8Particle)
        /*0044*/ 	.short	0x0380
        /*0046*/ 	.short	0x0008


	//----- nvinfo : EIATTR_SW_WAR
	.align		4
.L_100:
        /*0048*/ 	.byte	0x04, 0x36
        /*004a*/ 	.short	(.L_102 - .L_101)
.L_101:
        /*004c*/ 	.word	0x00000008
.L_102:


//--------------------- .nv.info._Z36update_AllParticle_position_velocityP5SwarmPdS1_S1_iii --------------------------
	.section	.nv.info._Z36update_AllParticle_position_velocityP5SwarmPdS1_S1_iii,"",@"SHT_CUDA_INFO"
	.sectionflags	@""
	.align	4


	//----- nvinfo : EIATTR_CUDA_API_VERSION
	.align		4
        /*0000*/ 	.byte	0x04, 0x37
        /*0002*/ 	.short	(.L_104 - .L_103)
.L_103:
        /*0004*/ 	.word	0x00000082


	//----- nvinfo : EIATTR_KPARAM_INFO
	.align		4
.L_104:
        /*0008*/ 	.byte	0x04, 0x17
        /*000a*/ 	.short	(.L_106 - .L_105)
.L_105:
        /*000c*/ 	.word	0x00000000
        /*0010*/ 	.short	0x0006
        /*0012*/ 	.short	0x0028
        /*0014*/ 	.byte	0x00, 0xf0, 0x11, 0x00


	//----- nvinfo : EIATTR_KPARAM_INFO
	.align		4
.L_106:
        /*0018*/ 	.byte	0x04, 0x17
        /*001a*/ 	.short	(.L_108 - .L_107)
.L_107:
        /*001c*/ 	.word	0x00000000
        /*0020*/ 	.short	0x0005
        /*0022*/ 	.short	0x0024
        /*0024*/ 	.byte	0x00, 0xf0, 0x11, 0x00


	//----- nvinfo : EIATTR_KPARAM_INFO
	.align		4
.L_108:
        /*0028*/ 	.byte	0x04, 0x17
        /*002a*/ 	.short	(.L_110 - .L_109)
.L_109:
        /*002c*/ 	.word	0x00000000
        /*0030*/ 	.short	0x0004
        /*0032*/ 	.short	0x0020
        /*0034*/ 	.byte	0x00, 0xf0, 0x11, 0x00


	//----- nvinfo : EIATTR_KPARAM_INFO
	.align		4
.L_110:
        /*0038*/ 	.byte	0x04, 0x17
        /*003a*/ 	.short	(.L_112 - .L_111)
.L_111:
        /*003c*/ 	.word	0x00000000
        /*0040*/ 	.short	0x0003
        /*0042*/ 	.short	0x0018
        /*0044*/ 	.byte	0x00, 0xf5, 0x21, 0x00


	//----- nvinfo : EIATTR_KPARAM_INFO
	.align		4
.L_112:
        /*0048*/ 	.byte	0x04, 0x17
        /*004a*/ 	.short	(.L_114 - .L_113)
.L_113:
        /*004c*/ 	.word	0x00000000
        /*0050*/ 	.short	0x0002
        /*0052*/ 	.short	0x0010
        /*0054*/ 	.byte	0x00, 0xf5, 0x21, 0x00


	//----- nvinfo : EIATTR_KPARAM_INFO
	.align		4
.L_114:
        /*0058*/ 	.byte	0x04, 0x17
        /*005a*/ 	.short	(.L_116 - .L_115)
.L_115:
        /*005c*/ 	.word	0x00000000
        /*0060*/ 	.short	0x0001
        /*0062*/ 	.short	0x0008
        /*0064*/ 	.byte	0x00, 0xf5, 0x21, 0x00


	//----- nvinfo : EIATTR_KPARAM_INFO
	.align		4
.L_116:
        /*0068*/ 	.byte	0x04, 0x17
        /*006a*/ 	.short	(.L_118 - .L_117)
.L_117:
        /*006c*/ 	.word	0x00000000
        /*0070*/ 	.short	0x0000
        /*0072*/ 	.short	0x0000
        /*0074*/ 	.byte	0x00, 0xf5, 0x21, 0x00


	//----- nvinfo : EIATTR_SPARSE_MMA_MASK
	.align		4
.L_118:
        /*0078*/ 	.byte	0x03, 0x50
        /*007a*/ 	.short	0x0000


	//----- nvinfo : EIATTR_MAXREG_COUNT
	.align		4
        /*007c*/ 	.byte	0x03, 0x1b
        /*007e*/ 	.short	0x00ff


	//----- nvinfo : EIATTR_MERCURY_ISA_VERSION
	.align		4
        /*0080*/ 	.byte	0x03, 0x5f
        /*0082*/ 	.short	0x0101


	//----- nvinfo : EIATTR_VRC_CTA_INIT_COUNT
	.align		4
        /*0084*/ 	.byte	0x02, 0x4a
	.zero		1
	.zero		1


	//----- nvinfo : EIATTR_EXIT_INSTR_OFFSETS
	.align		4
        /*0088*/ 	.byte	0x04, 0x1c
        /*008a*/ 	.short	(.L_120 - .L_119)


	//   ....[0]....
.L_119:
        /*008c*/ 	.word	0x00000080


	//   ....[1]....
        /*0090*/ 	.word	0x000000b0


	//   ....[2]....
        /*0094*/ 	.word	0x000007b0


	//----- nvinfo : EIATTR_CBANK_PARAM_SIZE
	.align		4
.L_120:
        /*0098*/ 	.byte	0x03, 0x19
        /*009a*/ 	.short	0x002c


	//----- nvinfo : EIATTR_PARAM_CBANK
	.align		4
        /*009c*/ 	.byte	0x04, 0x0a
        /*009e*/ 	.short	(.L_122 - .L_121)
	.align		4
.L_121:
        /*00a0*/ 	.word	index@(.nv.constant0._Z36update_AllParticle_position_velocityP5SwarmPdS1_S1_iii)
        /*00a4*/ 	.short	0x0380
        /*00a6*/ 	.short	0x002c


	//----- nvinfo : EIATTR_SW_WAR
	.align		4
.L_122:
        /*00a8*/ 	.byte	0x04, 0x36
        /*00aa*/ 	.short	(.L_124 - .L_123)
.L_123:
        /*00ac*/ 	.word	0x00000008
.L_124:


//--------------------- .nv.info._Z24update_position_velocityP8ParticlePdS1_S1_ --------------------------
	.section	.nv.info._Z24update_position_velocityP8ParticlePdS1_S1_,"",@"SHT_CUDA_INFO"
	.sectionflags	@""
	.align	4


	//----- nvinfo : EIATTR_CUDA_API_VERSION
	.align		4
        /*0000*/ 	.byte	0x04, 0x37
        /*0002*/ 	.short	(.L_126 - .L_125)
.L_125:
        /*0004*/ 	.word	0x00000082


	//----- nvinfo : EIATTR_KPARAM_INFO
	.align		4
.L_126:
        /*0008*/ 	.byte	0x04, 0x17
        /*000a*/ 	.short	(.L_128 - .L_127)
.L_127:
        /*000c*/ 	.word	0x00000000
        /*0010*/ 	.short	0x0003
        /*0012*/ 	.short	0x0018
        /*0014*/ 	.byte	0x00, 0xf5, 0x21, 0x00


	//----- nvinfo : EIATTR_KPARAM_INFO
	.align		4
.L_128:
        /*0018*/ 	.byte	0x04, 0x17
        /*001a*/ 	.short	(.L_130 - .L_129)
.L_129:
        /*001c*/ 	.word	0x00000000
        /*0020*/ 	.short	0x0002
        /*0022*/ 	.short	0x0010
        /*0024*/ 	.byte	0x00, 0xf5, 0x21, 0x00


	//----- nvinfo : EIATTR_KPARAM_INFO
	.align		4
.L_130:
        /*0028*/ 	.byte	0x04, 0x17
        /*002a*/ 	.short	(.L_132 - .L_131)
.L_131:
        /*002c*/ 	.word	0x00000000
        /*0030*/ 	.short	0x0001
        /*0032*/ 	.short	0x0008
        /*0034*/ 	.byte	0x00, 0xf5, 0x21, 0x00


	//----- nvinfo : EIATTR_KPARAM_INFO
	.align		4
.L_132:
        /*0038*/ 	.byte	0x04, 0x17
        /*003a*/ 	.short	(.L_134 - .L_133)
.L_133:
        /*003c*/ 	.word	0x00000000
        /*0040*/ 	.short	0x0000
        /*0042*/ 	.short	0x0000
        /*0044*/ 	.byte	0x00, 0xf5, 0x21, 0x00


	//----- nvinfo : EIATTR_SPARSE_MMA_MASK
	.align		4
.L_134:
        /*0048*/ 	.byte	0x03, 0x50
        /*004a*/ 	.short	0x0000


	//----- nvinfo : EIATTR_MAXREG_COUNT
	.align		4
        /*004c*/ 	.byte	0x03, 0x1b
        /*004e*/ 	.short	0x00ff


	//----- nvinfo : EIATTR_MERCURY_ISA_VERSION
	.align		4
        /*0050*/ 	.byte	0x03, 0x5f
        /*0052*/ 	.short	0x0101


	//----- nvinfo : EIATTR_VRC_CTA_INIT_COUNT
	.align		4
        /*0054*/ 	.byte	0x02, 0x4a
	.zero		1
	.zero		1


	//----- nvinfo : EIATTR_EXIT_INSTR_OFFSETS
	.align		4
        /*0058*/ 	.byte	0x04, 0x1c
        /*005a*/ 	.short	(.L_136 - .L_135)


	//   ....[0]....
.L_135:
        /*005c*/ 	.word	0x000004d0


	//----- nvinfo : EIATTR_CBANK_PARAM_SIZE
	.align		4
.L_136:
        /*0060*/ 	.byte	0x03, 0x19
        /*0062*/ 	.short	0x0020


	//----- nvinfo : EIATTR_PARAM_CBANK
	.align		4
        /*0064*/ 	.byte	0x04, 0x0a
        /*0066*/ 	.short	(.L_138 - .L_137)
	.align		4
.L_137:
        /*0068*/ 	.word	index@(.nv.constant0._Z24update_position_velocityP8ParticlePdS1_S1_)
        /*006c*/ 	.short	0x0380
        /*006e*/ 	.short	0x0020


	//----- nvinfo : EIATTR_SW_WAR
	.align		4
.L_138:
        /*0070*/ 	.byte	0x04, 0x36
        /*0072*/ 	.short	(.L_140 - .L_139)
.L_139:
        /*0074*/ 	.word	0x00000008
.L_140:


//--------------------- .nv.info._Z12update_gbestP8ParticlePdS1_ --------------------------
	.section	.nv.info._Z12update_gbestP8ParticlePdS1_,"",@"SHT_CUDA_INFO"
	.sectionflags	@""
	.align	4


	//----- nvinfo : EIATTR_CUDA_API_VERSION
	.align		4
        /*0000*/ 	.byte	0x04, 0x37
        /*0002*/ 	.short	(.L_142 - .L_141)
.L_141:
        /*0004*/ 	.word	0x00000082


	//----- nvinfo : EIATTR_KPARAM_INFO
	.align		4
.L_142:
        /*0008*/ 	.byte	0x04, 0x17
        /*000a*/ 	.short	(.L_144 - .L_143)
.L_143:
        /*000c*/ 	.word	0x00000000
        /*0010*/ 	.short	0x0002
        /*0012*/ 	.short	0x0010
        /*0014*/ 	.byte	0x00, 0xf5, 0x21, 0x00


	//----- nvinfo : EIATTR_KPARAM_INFO
	.align		4
.L_144:
        /*0018*/ 	.byte	0x04, 0x17
        /*001a*/ 	.short	(.L_146 - .L_145)
.L_145:
        /*001c*/ 	.word	0x00000000
        /*0020*/ 	.short	0x0001
        /*0022*/ 	.short	0x0008
        /*0024*/ 	.byte	0x00, 0xf5, 0x21, 0x00


	//----- nvinfo : EIATTR_KPARAM_INFO
	.align		4
.L_146:
        /*0028*/ 	.byte	0x04, 0x17
        /*002a*/ 	.short	(.L_148 - .L_147)
.L_147:
        /*002c*/ 	.word	0x00000000
        /*0030*/ 	.short	0x0000
        /*0032*/ 	.short	0x0000
        /*0034*/ 	.byte	0x00, 0xf5, 0x21, 0x00


	//----- nvinfo : EIATTR_SPARSE_MMA_MASK
	.align		4
.L_148:
        /*0038*/ 	.byte	0x03, 0x50
        /*003a*/ 	.short	0x0000


	//----- nvinfo : EIATTR_MAXREG_COUNT
	.align		4
        /*003c*/ 	.byte	0x03, 0x1b
        /*003e*/ 	.short	0x00ff


	//----- nvinfo : EIATTR_MERCURY_ISA_VERSION
	.align		4
        /*0040*/ 	.byte	0x03, 0x5f
        /*0042*/ 	.short	0x0101


	//----- nvinfo : EIATTR_VRC_CTA_INIT_COUNT
	.align		4
        /*0044*/ 	.byte	0x02, 0x4a
	.zero		1
	.zero		1


	//----- nvinfo : EIATTR_EXIT_INSTR_OFFSETS
	.align		4
        /*0048*/ 	.byte	0x04, 0x1c
        /*004a*/ 	.short	(.L_150 - .L_149)


	//   ....[0]....
.L_149:
        /*004c*/ 	.word	0x000000d0


	//   ....[1]....
        /*0050*/ 	.word	0x00000170


	//----- nvinfo : EIATTR_CBANK_PARAM_SIZE
	.align		4
.L_150:
        /*0054*/ 	.byte	0x03, 0x19
        /*0056*/ 	.short	0x0018


	//----- nvinfo : EIATTR_PARAM_CBANK
	.align		4
        /*0058*/ 	.byte	0x04, 0x0a
        /*005a*/ 	.short	(.L_152 - .L_151)
	.align		4
.L_151:
        /*005c*/ 	.word	index@(.nv.constant0._Z12update_gbestP8ParticlePdS1_)
        /*0060*/ 	.short	0x0380
        /*0062*/ 	.short	0x0018


	//----- nvinfo : EIATTR_SW_WAR
	.align		4
.L_152:
        /*0064*/ 	.byte	0x04, 0x36
        /*0066*/ 	.short	(.L_154 - .L_153)
.L_153:
        /*0068*/ 	.word	0x00000008
.L_154:


//--------------------- .nv.callgraph             --------------------------
	.section	.nv.callgraph,"",@"SHT_CUDA_CALLGRAPH"
	.align	4
	.sectionentsize	8
	.align		4
        /*0000*/ 	.word	0x00000000
	.align		4
        /*0004*/ 	.word	0xffffffff
	.align		4
        /*0008*/ 	.word	0x00000000
	.align		4
        /*000c*/ 	.word	0xfffffffe
	.align		4
        /*0010*/ 	.word	0x00000000
	.align		4
        /*0014*/ 	.word	0xfffffffd
	.align		4
        /*0018*/ 	.word	0x00000000
	.align		4
        /*001c*/ 	.word	0xfffffffc


//--------------------- .nv.constant4             --------------------------
	.section	.nv.constant4,"a",@progbits
	.align	8
	.align		8
.nv.constant4:
        /*0000*/ 	.dword	precalc_xorwow_matrix
	.align		8
        /*0008*/ 	.dword	precalc_xorwow_offset_matrix
	.align		8
        /*0010*/ 	.dword	mrg32k3aM1
	.align		8
        /*0018*/ 	.dword	mrg32k3aM2
	.align		8
        /*0020*/ 	.dword	mrg32k3aM1SubSeq
	.align		8
        /*0028*/ 	.dword	mrg32k3aM2SubSeq
	.align		8
        /*0030*/ 	.dword	mrg32k3aM1Seq
	.align		8
        /*0038*/ 	.dword	mrg32k3aM2Seq


//--------------------- .nv.constant3             --------------------------
	.section	.nv.constant3,"a",@progbits
	.align	8
.nv.constant3:
	.type		__cr_lgamma_table,@object
	.size		__cr_lgamma_table,(.L_8 - __cr_lgamma_table)
__cr_lgamma_table:
        /*0000*/ 	.byte	0x00, 0x00, 0x00, 0x00, 0x00, 0x00, 0x00, 0x00, 0x00, 0x00, 0x00, 0x00, 0x00, 0x00, 0x00, 0x00
        /*0010*/ 	.byte	0xef, 0x39, 0xfa, 0xfe, 0x42, 0x2e, 0xe6, 0x3f, 0x02, 0x20, 0x2a, 0xfa, 0x0b, 0xab, 0xfc, 0x3f
        /*0020*/ 	.byte	0xf9, 0x2c, 0x92, 0x7c, 0xa7, 0x6c, 0x09, 0x40, 0xc9, 0x79, 0x44, 0x3c, 0x64, 0x26, 0x13, 0x40
        /*0030*/ 	.byte	0xca, 0x01, 0xcf, 0x3a, 0x27, 0x51, 0x1a, 0x40, 0x30, 0xcc, 0x2d, 0xf3, 0xe1, 0x0c, 0x21, 0x40
        /*0040*/ 	.byte	0x0d, 0xb7, 0xfc, 0x82, 0x8e, 0x35, 0x25, 0x40
.L_8:


//--------------------- .text._Z13init_particleP5SwarmPdS1_i --------------------------
	.section	.text._Z13init_particleP5SwarmPdS1_i,"ax",@progbits
	.align	128
        .global         _Z13init_particleP5SwarmPdS1_i
        .type           _Z13init_particleP5SwarmPdS1_i,@function
        .size           _Z13init_particleP5SwarmPdS1_i,(.L_x_36 - _Z13init_particleP5SwarmPdS1_i)
        .other          _Z13init_particleP5SwarmPdS1_i,@"STO_CUDA_ENTRY STV_DEFAULT"
_Z13init_particleP5SwarmPdS1_i:
.text._Z13init_particleP5SwarmPdS1_i:
[----:B------:R-:W-:Y:S08]  /*0000*/  LDC R1, c[0x0][0x37c] ;  /* 0x0000df00ff017b82 */ /* 0x000ff00000000800 */
[----:B------:R-:W0:Y:S01]  /*0010*/  LDC R2, c[0x0][0x398] ;  /* 0x0000e600ff027b82 */ /* 0x000e220000000800 */
[----:B------:R-:W1:Y:S07]  /*0020*/  S2R R0, SR_TID.X ;  /* 0x0000000000007919 */ /* 0x000e6e0000002100 */
[----:B------:R-:W1:Y:S08]  /*0030*/  S2UR UR4, SR_CTAID.X ;  /* 0x00000000000479c3 */ /* 0x000e700000002500 */
[----:B------:R-:W1:Y:S01]  /*0040*/  LDC R3, c[0x0][0x360] ;  /* 0x0000d800ff037b82 */ /* 0x000e620000000800 */
[----:B0-----:R-:W-:Y:S01]  /*0050*/  ISETP.GE.AND P0, PT, R2, 0x1, PT ;  /* 0x000000010200780c */ /* 0x001fe20003f06270 */
[----:B-1----:R-:W-:-:S12]  /*0060*/  IMAD R0, R3, UR4, R0 ;  /* 0x0000000403007c24 */ /* 0x002fd8000f8e0200 */
[----:B------:R-:W-:Y:S05]  /*0070*/  @!P0 EXIT ;  /* 0x000000000000894d */ /* 0x000fea0003800000 */
[C---:B------:R-:W-:Y:S01]  /*0080*/  ISETP.GE.U32.AND P1, PT, R2.reuse, 0x4, PT ;  /* 0x000000040200780c */ /* 0x040fe20003f26070 */
[----:B------:R-:W0:Y:S01]  /*0090*/  LDCU.64 UR8, c[0x0][0x358] ;  /* 0x00006b00ff0877ac */ /* 0x000e220008000a00 */
[----:B------:R-:W-:Y:S01]  /*00a0*/  LOP3.LUT R20, R2, 0x3, RZ, 0xc0, !PT ;  /* 0x0000000302147812 */ /* 0x000fe200078ec0ff */
[----:B------:R-:W-:-:S03]  /*00b0*/  HFMA2 R3, -RZ, RZ, 0, 0 ;  /* 0x00000000ff037431 */ /* 0x000fc600000001ff */
[----:B------:R-:W-:-:S07]  /*00c0*/  ISETP.NE.AND P0, PT, R20, RZ, PT ;  /* 0x000000ff1400720c */ /* 0x000fce0003f05270 */
[----:B------:R-:W-:Y:S06]  /*00d0*/  @!P1 BRA `(.L_x_0) ;  /* 0x0000000400949947 */ /* 0x000fec0003800000 */
[----:B------:R-:W1:Y:S01]  /*00e0*/  LDCU.64 UR4, c[0x0][0x380] ;  /* 0x00007000ff0477ac */ /* 0x000e620008000a00 */
[----:B------:R-:W2:Y:S01]  /*00f0*/  LDC.64 R4, c[0x0][0x388] ;  /* 0x0000e200ff047b82 */ /* 0x000ea20000000a00 */
[----:B------:R-:W-:Y:S01]  /*0100*/  LOP3.LUT R3, R2, 0x7ffffffc, RZ, 0xc0, !PT ;  /* 0x7ffffffc02037812 */ /* 0x000fe200078ec0ff */
[----:B------:R-:W3:Y:S01]  /*0110*/  LDCU.64 UR6, c[0x0][0x390] ;  /* 0x00007200ff0677ac */ /* 0x000ee20008000a00 */
[----:B------:R-:W-:Y:S02]  /*0120*/  MOV R8, R0 ;  /* 0x0000000000087202 */ /* 0x000fe40000000f00 */
[----:B------:R-:W-:Y:S01]  /*0130*/  IADD3 R9, PT, PT, -R3, RZ, RZ ;  /* 0x000000ff03097210 */ /* 0x000fe20007ffe1ff */
[----:B-1----:R-:W-:-:S04]  /*0140*/  UIADD3 UR4, UP1, UPT, UR4, 0x30, URZ ;  /* 0x0000003004047890 */ /* 0x002fc8000ff3e0ff */
[----:B------:R-:W-:Y:S02]  /*0150*/  UIADD3.X UR5, UPT, UPT, URZ, UR5, URZ, UP1, !UPT ;  /* 0x00000005ff057290 */ /* 0x000fe40008ffe4ff */
[----:B---3--:R-:W-:Y:S01]  /*0160*/  UIADD3 UR6, UP0, UPT, UR6, 0x10, URZ ;  /* 0x0000001006067890 */ /* 0x008fe2000ff1e0ff */
[----:B------:R-:W-:-:S03]  /*0170*/  MOV R6, UR4 ;  /* 0x0000000400067c02 */ /* 0x000fc60008000f00 */
[----:B------:R-:W-:Y:S01]  /*0180*/  MOV R7, UR5 ;  /* 0x0000000500077c02 */ /* 0x000fe20008000f00 */
[----:B------:R-:W-:-:S12]  /*0190*/  UIADD3.X UR7, UPT, UPT, URZ, UR7, URZ, UP0, !UPT ;  /* 0x00000007ff077290 */ /* 0x000fd800087fe4ff */
.L_x_1:
[----:B0-----:R-:W3:Y:S04]  /*01a0*/  LDG.E.64 R10, desc[UR8][R6.64+-0x30] ;  /* 0xffffd008060a7981 */ /* 0x001ee8000c1e1b00 */
[----:B-12---:R-:W2:Y:S01]  /*01b0*/  LDG.E.64 R12, desc[UR8][R4.64] ;  /* 0x00000008040c7981 */ /* 0x006ea2000c1e1b00 */
[----:B---3--:R-:W-:-:S06]  /*01c0*/  IMAD.WIDE R14, R0, 0x28, R10 ;  /* 0x00000028000e7825 */ /* 0x008fcc00078e020a */
[----:B------:R-:W2:Y:S01]  /*01d0*/  LDG.E.64 R14, desc[UR8][R14.64] ;  /* 0x000000080e0e7981 */ /* 0x000ea2000c1e1b00 */
[----:B------:R-:W-:Y:S02]  /*01e0*/  MOV R10, UR6 ;  /* 0x00000006000a7c02 */ /* 0x000fe40008000f00 */
[----:B------:R-:W-:Y:S01]  /*01f0*/  MOV R11, UR7 ;  /* 0x00000007000b7c02 */ /* 0x000fe20008000f00 */
[----:B--2---:R0:W-:Y:S04]  /*0200*/  STG.E.64 desc[UR8][R14.64], R12 ;  /* 0x0000000c0e007986 */ /* 0x0041e8000c101b08 */
[----:B------:R-:W2:Y:S01]  /*0210*/  LDG.E.64 R16, desc[UR8][R6.64+-0x30] ;  /* 0xffffd00806107981 */ /* 0x000ea2000c1e1b00 */
[----:B------:R-:W-:-:S04]  /*0220*/  IMAD.WIDE R10, R8, 0x8, R10 ;  /* 0x00000008080a7825 */ /* 0x000fc800078e020a */
[C---:B--2---:R-:W-:Y:S02]  /*0230*/  IMAD.WIDE R18, R0.reuse, 0x28, R16 ;  /* 0x0000002800127825 */ /* 0x044fe400078e0210 */
[----:B------:R-:W2:Y:S04]  /*0240*/  LDG.E.64 R16, desc[UR8][R10.64+-0x10] ;  /* 0xfffff0080a107981 */ /* 0x000ea8000c1e1b00 */
[----:B------:R-:W2:Y:S04]  /*0250*/  LDG.E.64 R18, desc[UR8][R18.64+0x8] ;  /* 0x0000080812127981 */ /* 0x000ea8000c1e1b00 */
[----:B--2---:R1:W-:Y:S04]  /*0260*/  STG.E.64 desc[UR8][R18.64], R16 ;  /* 0x0000001012007986 */ /* 0x0043e8000c101b08 */
[----:B------:R-:W2:Y:S04]  /*0270*/  LDG.E.64 R22, desc[UR8][R6.64+-0x30] ;  /* 0xffffd00806167981 */ /* 0x000ea8000c1e1b00 */
[----:B0-----:R-:W3:Y:S01]  /*0280*/  LDG.E.64 R12, desc[UR8][R4.64+0x8] ;  /* 0x00000808040c7981 */ /* 0x001ee2000c1e1b00 */
[----:B--2---:R-:W-:-:S06]  /*0290*/  IMAD.WIDE R22, R0, 0x28, R22 ;  /* 0x0000002800167825 */ /* 0x004fcc00078e0216 */
[----:B------:R-:W3:Y:S04]  /*02a0*/  LDG.E.64 R22, desc[UR8][R22.64] ;  /* 0x0000000816167981 */ /* 0x000ee8000c1e1b00 */
[----:B---3--:R0:W-:Y:S04]  /*02b0*/  STG.E.64 desc[UR8][R22.64+0x8], R12 ;  /* 0x0000080c16007986 */ /* 0x0081e8000c101b08 */
[----:B------:R-:W2:Y:S02]  /*02c0*/  LDG.E.64 R14, desc[UR8][R6.64+-0x30] ;  /* 0xffffd008060e7981 */ /* 0x000ea4000c1e1b00 */
[----:B--2---:R-:W-:-:S02]  /*02d0*/  IMAD.WIDE R24, R0, 0x28, R14 ;  /* 0x0000002800187825 */ /* 0x004fc400078e020e */
[----:B------:R-:W2:Y:S04]  /*02e0*/  LDG.E.64 R14, desc[UR8][R10.64+-0x8] ;  /* 0xfffff8080a0e7981 */ /* 0x000ea8000c1e1b00 */
[----:B------:R-:W2:Y:S04]  /*02f0*/  LDG.E.64 R24, desc[UR8][R24.64+0x8] ;  /* 0x0000080818187981 */ /* 0x000ea8000c1e1b00 */
[----:B--2---:R2:W-:Y:S04]  /*0300*/  STG.E.64 desc[UR8][R24.64+0x8], R14 ;  /* 0x0000080e18007986 */ /* 0x0045e8000c101b08 */
[----:B-1----:R-:W3:Y:S02]  /*0310*/  LDG.E.64 R16, desc[UR8][R6.64+-0x18] ;  /* 0xffffe80806107981 */ /* 0x002ee4000c1e1b00 */
[----:B---3--:R-:W-:-:S02]  /*0320*/  IMAD.WIDE R18, R0, 0x28, R16 ;  /* 0x0000002800127825 */ /* 0x008fc400078e0210 */
[----:B------:R-:W3:Y:S04]  /*0330*/  LDG.E.64 R16, desc[UR8][R4.64] ;  /* 0x0000000804107981 */ /* 0x000ee8000c1e1b00 */
[----:B------:R-:W3:Y:S04]  /*0340*/  LDG.E.64 R18, desc[UR8][R18.64] ;  /* 0x0000000812127981 */ /* 0x000ee8000c1e1b00 */
[----:B---3--:R1:W-:Y:S04]  /*0350*/  STG.E.64 desc[UR8][R18.64], R16 ;  /* 0x0000001012007986 */ /* 0x0083e8000c101b08 */
[----:B0-----:R-:W3:Y:S02]  /*0360*/  LDG.E.64 R12, desc[UR8][R6.64+-0x18] ;  /* 0xffffe808060c7981 */ /* 0x001ee4000c1e1b00 */
[----:B---3--:R-:W-:-:S02]  /*0370*/  IMAD.WIDE R22, R0, 0x28, R12 ;  /* 0x0000002800167825 */ /* 0x008fc400078e020c */
[----:B------:R-:W3:Y:S04]  /*0380*/  LDG.E.64 R12, desc[UR8][R10.64+-0x8] ;  /* 0xfffff8080a0c7981 */ /* 0x000ee8000c1e1b00 */
[----:B------:R-:W3:Y:S04]  /*0390*/  LDG.E.64 R22, desc[UR8][R22.64+0x8] ;  /* 0x0000080816167981 */ /* 0x000ee8000c1e1b00 */
[----:B---3--:R0:W-:Y:S04]  /*03a0*/  STG.E.64 desc[UR8][R22.64], R12 ;  /* 0x0000000c16007986 */ /* 0x0081e8000c101b08 */
[----:B--2---:R-:W2:Y:S02]  /*03b0*/  LDG.E.64 R14, desc[UR8][R6.64+-0x18] ;  /* 0xffffe808060e7981 */ /* 0x004ea4000c1e1b00 */
        /* <DEDUP_REMOVED lines=44> */
[----:B--2---:R-:W2:Y:S01]  /*0680*/  LDG.E.64 R14, desc[UR8][R6.64+0x18] ;  /* 0x00001808060e7981 */ /* 0x004ea2000c1e1b00 */
[----:B------:R-:W-:-:S04]  /*0690*/  IADD3 R9, PT, PT, R9, 0x4, RZ ;  /* 0x0000000409097810 */ /* 0x000fc80007ffe0ff */
[----:B------:R-:W-:Y:S01]  /*06a0*/  ISETP.NE.AND P1, PT, R9, RZ, PT ;  /* 0x000000ff0900720c */ /* 0x000fe20003f25270 */
[----:B--2---:R-:W-:Y:S02]  /*06b0*/  IMAD.WIDE R24, R0, 0x28, R14 ;  /* 0x0000002800187825 */ /* 0x004fe400078e020e */
[----:B------:R-:W2:Y:S04]  /*06c0*/  LDG.E.64 R14, desc[UR8][R10.64+0x10] ;  /* 0x000010080a0e7981 */ /* 0x000ea8000c1e1b00 */
[----:B------:R-:W2:Y:S01]  /*06d0*/  LDG.E.64 R24, desc[UR8][R24.64+0x8] ;  /* 0x0000080818187981 */ /* 0x000ea2000c1e1b00 */
[----:B------:R-:W-:Y:S02]  /*06e0*/  IADD3 R6, P2, PT, R6, 0x60, RZ ;  /* 0x0000006006067810 */ /* 0x000fe40007f5e0ff */
[----:B------:R-:W-:-:S02]  /*06f0*/  IADD3 R8, PT, PT, R8, 0x4, RZ ;  /* 0x0000000408087810 */ /* 0x000fc40007ffe0ff */
[----:B------:R-:W-:Y:S01]  /*0700*/  IADD3.X R7, PT, PT, RZ, R7, RZ, P2, !PT ;  /* 0x00000007ff077210 */ /* 0x000fe200017fe4ff */
[----:B--2---:R1:W-:Y:S01]  /*0710*/  STG.E.64 desc[UR8][R24.64+0x8], R14 ;  /* 0x0000080e18007986 */ /* 0x0043e2000c101b08 */
[----:B------:R-:W-:Y:S07]  /*0720*/  @P1 BRA `(.L_x_1) ;  /* 0xfffffff8009c1947 */ /* 0x000fee000383ffff */
.L_x_0:
[----:B0-----:R-:W-:Y:S05]  /*0730*/  @!P0 EXIT ;  /* 0x000000000000894d */ /* 0x001fea0003800000 */
[----:B------:R-:W-:Y:S02]  /*0740*/  ISETP.NE.AND P0, PT, R20, 0x1, PT ;  /* 0x000000011400780c */ /* 0x000fe40003f05270 */
[----:B------:R-:W-:-:S04]  /*0750*/  LOP3.LUT R2, R2, 0x1, RZ, 0xc0, !PT ;  /* 0x0000000102027812 */ /* 0x000fc800078ec0ff */
[----:B------:R-:W-:-:S07]  /*0760*/  ISETP.NE.U32.AND P1, PT, R2, 0x1, PT ;  /* 0x000000010200780c */ /* 0x000fce0003f25070 */
[----:B------:R-:W-:Y:S06]  /*0770*/  @!P0 BRA `(.L_x_2) ;  /* 0x0000000000bc8947 */ /* 0x000fec0003800000 */
[----:B------:R-:W0:Y:S02]  /*0780*/  LDC.64 R4, c[0x0][0x380] ;  /* 0x0000e000ff047b82 */ /* 0x000e240000000a00 */
[----:B0-----:R-:W-:-:S05]  /*0790*/  IMAD.WIDE.U32 R4, R3, 0x18, R4 ;  /* 0x0000001803047825 */ /* 0x001fca00078e0004 */
[----:B------:R-:W1:Y:S01]  /*07a0*/  LDG.E.64 R8, desc[UR8][R4.64] ;  /* 0x0000000804087981 */ /* 0x000e62000c1e1b00 */
[----:B------:R-:W0:Y:S03]  /*07b0*/  LDC.64 R6, c[0x0][0x388] ;  /* 0x0000e200ff067b82 */ /* 0x000e260000000a00 */
[----:B0-----:R-:W2:Y:S01]  /*07c0*/  LDG.E.64 R10, desc[UR8][R6.64] ;  /* 0x00000008060a7981 */ /* 0x001ea2000c1e1b00 */
[----:B-1----:R-:W-:-:S04]  /*07d0*/  IMAD.WIDE R12, R0, 0x28, R8 ;  /* 0x00000028000c7825 */ /* 0x002fc800078e0208 */
[----:B------:R-:W0:Y:S02]  /*07e0*/  LDC.64 R8, c[0x0][0x390] ;  /* 0x0000e400ff087b82 */ /* 0x000e240000000a00 */
[----:B------:R-:W2:Y:S01]  /*07f0*/  LDG.E.64 R12, desc[UR8][R12.64] ;  /* 0x000000080c0c7981 */ /* 0x000ea2000c1e1b00 */
[----:B------:R-:W-:-:S03]  /*0800*/  IADD3 R17, PT, PT, R0, R3, RZ ;  /* 0x0000000300117210 */ /* 0x000fc60007ffe0ff */
[----:B--2---:R1:W-:Y:S04]  /*0810*/  STG.E.64 desc[UR8][R12.64], R10 ;  /* 0x0000000a0c007986 */ /* 0x0043e8000c101b08 */
[----:B------:R-:W2:Y:S01]  /*0820*/  LDG.E.64 R14, desc[UR8][R4.64] ;  /* 0x00000008040e7981 */ /* 0x000ea2000c1e1b00 */
[----:B0-----:R-:W-:-:S04]  /*0830*/  IMAD.WIDE R8, R17, 0x8, R8 ;  /* 0x0000000811087825 */ /* 0x001fc800078e0208 */
[C---:B--2---:R-:W-:Y:S02]  /*0840*/  IMAD.WIDE R16, R0.reuse, 0x28, R14 ;  /* 0x0000002800107825 */ /* 0x044fe400078e020e */
[----:B------:R-:W2:Y:S04]  /*0850*/  LDG.E.64 R14, desc[UR8][R8.64] ;  /* 0x00000008080e7981 */ /* 0x000ea8000c1e1b00 */
[----:B------:R-:W2:Y:S04]  /*0860*/  LDG.E.64 R16, desc[UR8][R16.64+0x8] ;  /* 0x0000080810107981 */ /* 0x000ea8000c1e1b00 */
[----:B--2---:R0:W-:Y:S04]  /*0870*/  STG.E.64 desc[UR8][R16.64], R14 ;  /* 0x0000000e10007986 */ /* 0x0041e8000c101b08 */
[----:B------:R-:W2:Y:S04]  /*0880*/  LDG.E.64 R18, desc[UR8][R4.64] ;  /* 0x0000000804127981 */ /* 0x000ea8000c1e1b00 */
[----:B-1----:R-:W3:Y:S01]  /*0890*/  LDG.E.64 R10, desc[UR8][R6.64+0x8] ;  /* 0x00000808060a7981 */ /* 0x002ee2000c1e1b00 */
        /* <DEDUP_REMOVED lines=8> */
[----:B0-----:R-:W3:Y:S02]  /*0920*/  LDG.E.64 R14, desc[UR8][R4.64+0x18] ;  /* 0x00001808040e7981 */ /* 0x001ee4000c1e1b00 */
[----:B---3--:R-:W-:-:S02]  /*0930*/  IMAD.WIDE R16, R0, 0x28, R14 ;  /* 0x0000002800107825 */ /* 0x008fc400078e020e */
[----:B------:R-:W3:Y:S04]  /*0940*/  LDG.E.64 R14, desc[UR8][R6.64] ;  /* 0x00000008060e7981 */ /* 0x000ee8000c1e1b00 */
[----:B------:R-:W3:Y:S04]  /*0950*/  LDG.E.64 R16, desc[UR8][R16.64] ;  /* 0x0000000810107981 */ /* 0x000ee8000c1e1b00 */
[----:B---3--:R0:W-:Y:S04]  /*0960*/  STG.E.64 desc[UR8][R16.64], R14 ;  /* 0x0000000e10007986 */ /* 0x0081e8000c101b08 */
[----:B-1----:R-:W3:Y:S02]  /*0970*/  LDG.E.64 R10, desc[UR8][R4.64+0x18] ;  /* 0x00001808040a7981 */ /* 0x002ee4000c1e1b00 */
        /* <DEDUP_REMOVED lines=9> */
[----:B0-----:R-:W2:Y:S02]  /*0a10*/  LDG.E.64 R14, desc[UR8][R4.64+0x18] ;  /* 0x00001808040e7981 */ /* 0x001ea4000c1e1b00 */
[----:B--2---:R-:W-:-:S02]  /*0a20*/  IMAD.WIDE R16, R0, 0x28, R14 ;  /* 0x0000002800107825 */ /* 0x004fc400078e020e */
[----:B------:R-:W2:Y:S04]  /*0a30*/  LDG.E.64 R14, desc[UR8][R8.64+0x10] ;  /* 0x00001008080e7981 */ /* 0x000ea8000c1e1b00 */
[----:B------:R-:W2:Y:S01]  /*0a40*/  LDG.E.64 R16, desc[UR8][R16.64+0x8] ;  /* 0x0000080810107981 */ /* 0x000ea2000c1e1b00 */
[----:B------:R-:W-:-:S03]  /*0a50*/  IADD3 R3, PT, PT, R3, 0x2, RZ ;  /* 0x0000000203037810 */ /* 0x000fc60007ffe0ff */
[----:B--2---:R3:W-:Y:S04]  /*0a60*/  STG.E.64 desc[UR8][R16.64+0x8], R14 ;  /* 0x0000080e10007986 */ /* 0x0047e8000c101b08 */
.L_x_2:
[----:B------:R-:W-:Y:S05]  /*0a70*/  @P1 EXIT ;  /* 0x000000000000194d */ /* 0x000fea0003800000 */
[----:B------:R-:W0:Y:S08]  /*0a80*/  LDC.64 R4, c[0x0][0x380] ;  /* 0x0000e000ff047b82 */ /* 0x000e300000000a00 */
[----:B------:R-:W2:Y:S08]  /*0a90*/  LDC.64 R6, c[0x0][0x388] ;  /* 0x0000e200ff067b82 */ /* 0x000eb00000000a00 */
[----:B-1-3--:R-:W1:Y:S01]  /*0aa0*/  LDC.64 R14, c[0x0][0x390] ;  /* 0x0000e400ff0e7b82 */ /* 0x00ae620000000a00 */
[----:B0-----:R-:W-:-:S05]  /*0ab0*/  IMAD.WIDE.U32 R4, R3, 0x18, R4 ;  /* 0x0000001803047825 */ /* 0x001fca00078e0004 */
[----:B------:R-:W3:Y:S02]  /*0ac0*/  LDG.E.64 R8, desc[UR8][R4.64] ;  /* 0x0000000804087981 */ /* 0x000ee4000c1e1b00 */
[C---:B---3--:R-:W-:Y:S02]  /*0ad0*/  IMAD.WIDE R10, R0.reuse, 0x28, R8 ;  /* 0x00000028000a7825 */ /* 0x048fe400078e0208 */
[----:B--2---:R-:W2:Y:S04]  /*0ae0*/  LDG.E.64 R8, desc[UR8][R6.64] ;  /* 0x0000000806087981 */ /* 0x004ea8000c1e1b00 */
[----:B------:R-:W2:Y:S01]  /*0af0*/  LDG.E.64 R10, desc[UR8][R10.64] ;  /* 0x000000080a0a7981 */ /* 0x000ea2000c1e1b00 */
[----:B------:R-:W-:-:S03]  /*0b00*/  IADD3 R3, PT, PT, R0, R3, RZ ;  /* 0x0000000300037210 */ /* 0x000fc60007ffe0ff */
[----:B--2---:R0:W-:Y:S04]  /*0b10*/  STG.E.64 desc[UR8][R10.64], R8 ;  /* 0x000000080a007986 */ /* 0x0041e8000c101b08 */
[----:B------:R-:W2:Y:S01]  /*0b20*/  LDG.E.64 R12, desc[UR8][R4.64] ;  /* 0x00000008040c7981 */ /* 0x000ea2000c1e1b00 */
[----:B-1----:R-:W-:-:S04]  /*0b30*/  IMAD.WIDE R2, R3, 0x8, R14 ;  /* 0x0000000803027825 */ /* 0x002fc800078e020e */
[C---:B--2---:R-:W-:Y:S02]  /*0b40*/  IMAD.WIDE R14, R0.reuse, 0x28, R12 ;  /* 0x00000028000e7825 */ /* 0x044fe400078e020c */
[----:B------:R-:W2:Y:S04]  /*0b50*/  LDG.E.64 R12, desc[UR8][R2.64] ;  /* 0x00000008020c7981 */ /* 0x000ea8000c1e1b00 */
[----:B------:R-:W2:Y:S04]  /*0b60*/  LDG.E.64 R14, desc[UR8][R14.64+0x8] ;  /* 0x000008080e0e7981 */ /* 0x000ea8000c1e1b00 */
[----:B--2---:R-:W-:Y:S04]  /*0b70*/  STG.E.64 desc[UR8][R14.64], R12 ;  /* 0x0000000c0e007986 */ /* 0x004fe8000c101b08 */
[----:B------:R-:W2:Y:S04]  /*0b80*/  LDG.E.64 R16, desc[UR8][R4.64] ;  /* 0x0000000804107981 */ /* 0x000ea8000c1e1b00 */
[----:B------:R-:W3:Y:S01]  /*0b90*/  LDG.E.64 R6, desc[UR8][R6.64+0x8] ;  /* 0x0000080806067981 */ /* 0x000ee2000c1e1b00 */
[----:B--2---:R-:W-:-:S06]  /*0ba0*/  IMAD.WIDE R16, R0, 0x28, R16 ;  /* 0x0000002800107825 */ /* 0x004fcc00078e0210 */
[----:B------:R-:W3:Y:S04]  /*0bb0*/  LDG.E.64 R16, desc[UR8][R16.64] ;  /* 0x0000000810107981 */ /* 0x000ee8000c1e1b00 */
[----:B---3--:R-:W-:Y:S04]  /*0bc0*/  STG.E.64 desc[UR8][R16.64+0x8], R6 ;  /* 0x0000080610007986 */ /* 0x008fe8000c101b08 */
[----:B0-----:R-:W2:Y:S02]  /*0bd0*/  LDG.E.64 R8, desc[UR8][R4.64] ;  /* 0x0000000804087981 */ /* 0x001ea4000c1e1b00 */
[----:B--2---:R-:W-:-:S02]  /*0be0*/  IMAD.WIDE R10, R0, 0x28, R8 ;  /* 0x00000028000a7825 */ /* 0x004fc400078e0208 */
[----:B------:R-:W2:Y:S04]  /*0bf0*/  LDG.E.64 R8, desc[UR8][R2.64+0x8] ;  /* 0x0000080802087981 */ /* 0x000ea8000c1e1b00 */
[----:B------:R-:W2:Y:S04]  /*0c00*/  LDG.E.64 R10, desc[UR8][R10.64+0x8] ;  /* 0x000008080a0a7981 */ /* 0x000ea8000c1e1b00 */
[----:B--2---:R-:W-:Y:S01]  /*0c10*/  STG.E.64 desc[UR8][R10.64+0x8], R8 ;  /* 0x000008080a007986 */ /* 0x004fe2000c101b08 */
[----:B------:R-:W-:Y:S05]  /*0c20*/  EXIT ;  /* 0x000000000000794d */ /* 0x000fea0003800000 */
.L_x_3:
[----:B------:R-:W-:-:S00]  /*0c30*/  BRA `(.L_x_3) ;  /* 0xfffffffc00fc7947 */ /* 0x000fc0000383ffff */
[----:B------:R-:W-:-:S00]  /*0c40*/  NOP ;  /* 0x0000000000007918 */ /* 0x000fc00000000000 */
        /* <DEDUP_REMOVED lines=11> */
.L_x_36:


//--------------------- .text._Z15gpuGenerateRandPd --------------------------
	.section	.text._Z15gpuGenerateRandPd,"ax",@progbits
	.align	128
        .global         _Z15gpuGenerateRandPd
        .type           _Z15gpuGenerateRandPd,@function
        .size           _Z15gpuGenerateRandPd,(.L_x_37 - _Z15gpuGenerateRandPd)
        .other          _Z15gpuGenerateRandPd,@"STO_CUDA_ENTRY STV_DEFAULT"
_Z15gpuGenerateRandPd:
.text._Z15gpuGenerateRandPd:
[----:B------:R-:W0:Y:S01]  /*0000*/  LDC R1, c[0x0][0x37c] ;  /* 0x0000df00ff017b82 */ /* 0x000e220000000800 */
[----:B------:R-:W1:Y:S07]  /*0010*/  S2R R4, SR_TID.X ;  /* 0x0000000000047919 */ /* 0x000e6e0000002100 */
[----:B------:R-:W1:Y:S01]  /*0020*/  S2UR UR4, SR_CTAID.X ;  /* 0x00000000000479c3 */ /* 0x000e620000002500 */
[----:B0-----:R-:W-:Y:S01]  /*0030*/  VIADD R1, R1, 0xffffffd0 ;  /* 0xffffffd001017836 */ /* 0x001fe20000000000 */
[----:B------:R-:W0:Y:S01]  /*0040*/  LDCU.64 UR6, c[0x0][0x358] ;  /* 0x00006b00ff0677ac */ /* 0x000e220008000a00 */
[----:B------:R-:W-:Y:S01]  /*0050*/  IMAD.MOV.U32 R6, RZ, RZ, 0x2abc4dd5 ;  /* 0x2abc4dd5ff067424 */ /* 0x000fe200078e00ff */
[----:B------:R-:W-:Y:S01]  /*0060*/  BSSY.RECONVERGENT B0, `(.L_x_4) ;  /* 0x0000260000007945 */ /* 0x000fe20003800200 */
[----:B------:R-:W-:-:S02]  /*0070*/  IMAD.MOV.U32 R7, RZ, RZ, 0x58213ed2 ;  /* 0x58213ed2ff077424 */ /* 0x000fc400078e00ff */
[----:B------:R-:W-:Y:S01]  /*0080*/  IMAD.MOV.U32 R8, RZ, RZ, 0x455f2458 ;  /* 0x455f2458ff087424 */ /* 0x000fe200078e00ff */
[----:B------:R-:W1:Y:S01]  /*0090*/  LDC R3, c[0x0][0x360] ;  /* 0x0000d800ff037b82 */ /* 0x000e620000000800 */
[----:B------:R-:W-:Y:S01]  /*00a0*/  IMAD.MOV.U32 R9, RZ, RZ, -0x75bd8fc ;  /* 0xf8a42704ff097424 */ /* 0x000fe200078e00ff */
[----:B------:R2:W-:Y:S01]  /*00b0*/  STL.64 [R1], R6 ;  /* 0x0000000601007387 */ /* 0x0005e20000100a00 */
[----:B------:R-:W-:Y:S02]  /*00c0*/  IMAD.MOV.U32 R10, RZ, RZ, -0x23270784 ;  /* 0xdcd8f87cff0a7424 */ /* 0x000fe400078e00ff */
[----:B------:R-:W-:Y:S01]  /*00d0*/  IMAD.MOV.U32 R11, RZ, RZ, 0x511db0d6 ;  /* 0x511db0d6ff0b7424 */ /* 0x000fe200078e00ff */
[----:B------:R2:W-:Y:S01]  /*00e0*/  STL.64 [R1+0x8], R8 ;  /* 0x0000080801007387 */ /* 0x0005e20000100a00 */
[----:B------:R-:W-:-:S03]  /*00f0*/  IMAD.MOV.U32 R0, RZ, RZ, 0x58213ed2 ;  /* 0x58213ed2ff007424 */ /* 0x000fc600078e00ff */
[----:B------:R2:W-:Y:S01]  /*0100*/  STL.64 [R1+0x10], R10 ;  /* 0x0000100a01007387 */ /* 0x0005e20000100a00 */
[----:B-1----:R-:W-:Y:S02]  /*0110*/  IMAD R4, R3, UR4, R4 ;  /* 0x0000000403047c24 */ /* 0x002fe4000f8e0204 */
[----:B------:R-:W-:-:S03]  /*0120*/  IMAD.MOV.U32 R3, RZ, RZ, 0x511db0d6 ;  /* 0x511db0d6ff037424 */ /* 0x000fc600078e00ff */
[----:B------:R-:W-:Y:S02]  /*0130*/  ISETP.NE.AND P0, PT, R4, RZ, PT ;  /* 0x000000ff0400720c */ /* 0x000fe40003f05270 */
[----:B------:R-:W-:-:S11]  /*0140*/  SHF.R.S32.HI R2, RZ, 0x1f, R4 ;  /* 0x0000001fff027819 */ /* 0x000fd60000011404 */
[----:B0-2---:R-:W-:Y:S05]  /*0150*/  @!P0 BRA `(.L_x_5) ;  /* 0x0000002400408947 */ /* 0x005fea0003800000 */
[----:B------:R-:W-:Y:S02]  /*0160*/  IMAD.MOV.U32 R13, RZ, RZ, R2 ;  /* 0x000000ffff0d7224 */ /* 0x000fe400078e0002 */
[----:B------:R-:W-:Y:S02]  /*0170*/  IMAD.MOV.U32 R11, RZ, RZ, RZ ;  /* 0x000000ffff0b7224 */ /* 0x000fe400078e00ff */
[----:B------:R-:W-:Y:S02]  /*0180*/  IMAD.MOV.U32 R0, RZ, RZ, 0x58213ed2 ;  /* 0x58213ed2ff007424 */ /* 0x000fe400078e00ff */
[----:B------:R-:W-:Y:S02]  /*0190*/  IMAD.MOV.U32 R10, RZ, RZ, R4 ;  /* 0x000000ffff0a7224 */ /* 0x000fe400078e0004 */
[----:B------:R-:W-:-:S07]  /*01a0*/  IMAD.MOV.U32 R3, RZ, RZ, 0x511db0d6 ;  /* 0x511db0d6ff037424 */ /* 0x000fce00078e00ff */
.L_x_14:
[----:B0-----:R-:W-:Y:S01]  /*01b0*/  LOP3.LUT R2, R10, 0x3, RZ, 0xc0, !PT ;  /* 0x000000030a027812 */ /* 0x001fe200078ec0ff */
[----:B------:R-:W-:Y:S03]  /*01c0*/  BSSY.RECONVERGENT B1, `(.L_x_6) ;  /* 0x0000243000017945 */ /* 0x000fe60003800200 */
[----:B------:R-:W-:-:S04]  /*01d0*/  ISETP.NE.U32.AND P0, PT, R2, RZ, PT ;  /* 0x000000ff0200720c */ /* 0x000fc80003f05070 */
[----:B------:R-:W-:-:S13]  /*01e0*/  ISETP.NE.AND.EX P0, PT, RZ, RZ, PT, P0 ;  /* 0x000000ffff00720c */ /* 0x000fda0003f05300 */
[----:B------:R-:W-:Y:S05]  /*01f0*/  @!P0 BRA `(.L_x_7) ;  /* 0x0000002000fc8947 */ /* 0x000fea0003800000 */
[----:B------:R-:W0:Y:S01]  /*0200*/  LDC.64 R8, c[0x4][0x8] ;  /* 0x01000200ff087b82 */ /* 0x000e220000000a00 */
[----:B------:R-:W-:Y:S01]  /*0210*/  IMAD.MOV.U32 R0, RZ, RZ, RZ ;  /* 0x000000ffff007224 */ /* 0x000fe200078e00ff */
[----:B------:R-:W-:Y:S01]  /*0220*/  CS2R R2, SRZ ;  /* 0x0000000000027805 */ /* 0x000fe2000001ff00 */
[----:B------:R-:W-:Y:S01]  /*0230*/  IMAD.MOV.U32 R12, RZ, RZ, RZ ;  /* 0x000000ffff0c7224 */ /* 0x000fe200078e00ff */
[----:B------:R-:W-:Y:S01]  /*0240*/  CS2R R6, SRZ ;  /* 0x0000000000067805 */ /* 0x000fe2000001ff00 */
[----:B0-----:R-:W-:-:S07]  /*0250*/  IMAD.WIDE.U32 R8, R11, 0xc80, R8 ;  /* 0x00000c800b087825 */ /* 0x001fce00078e0008 */
.L_x_9:
[----:B------:R-:W-:-:S06]  /*0260*/  IMAD R5, R12, 0x4, R1 ;  /* 0x000000040c057824 */ /* 0x000fcc00078e0201 */
[----:B------:R-:W5:Y:S01]  /*0270*/  LDL R5, [R5+0x4] ;  /* 0x0000040005057983 */ /* 0x000f620000100800 */
[----:B------:R-:W-:-:S05]  /*0280*/  UMOV UR4, URZ ;  /* 0x000000ff00047c82 */ /* 0x000fca0008000000 */
.L_x_8:
[----:B-----5:R-:W-:Y:S01]  /*0290*/  SHF.R.U32.HI R20, RZ, UR4, R5 ;  /* 0x00000004ff147c19 */ /* 0x020fe20008011605 */
[----:B------:R-:W-:-:S03]  /*02a0*/  IMAD.SHL.U32 R14, R12, 0x20, RZ ;  /* 0x000000200c0e7824 */ /* 0x000fc600078e00ff */
[----:B------:R-:W-:Y:S01]  /*02b0*/  LOP3.LUT R15, R20, 0x1, RZ, 0xc0, !PT ;  /* 0x00000001140f7812 */ /* 0x000fe200078ec0ff */
[----:B------:R-:W-:-:S03]  /*02c0*/  VIADD R14, R14, UR4 ;  /* 0x000000040e0e7c36 */ /* 0x000fc60008000000 */
[----:B------:R-:W-:Y:S01]  /*02d0*/  ISETP.NE.U32.AND P0, PT, R15, 0x1, PT ;  /* 0x000000010f00780c */ /* 0x000fe20003f05070 */
[----:B------:R-:W-:-:S03]  /*02e0*/  IMAD R15, R14, 0x5, RZ ;  /* 0x000000050e0f7824 */ /* 0x000fc600078e02ff */
[----:B------:R-:W-:Y:S01]  /*02f0*/  R2P PR, R20, 0x7e ;  /* 0x0000007e14007804 */ /* 0x000fe20000000000 */
[----:B------:R-:W-:-:S08]  /*0300*/  IMAD.WIDE.U32 R14, R15, 0x4, R8 ;  /* 0x000000040f0e7825 */ /* 0x000fd000078e0008 */
[----:B------:R-:W2:Y:S04]  /*0310*/  @!P0 LDG.E R17, desc[UR6][R14.64] ;  /* 0x000000060e118981 */ /* 0x000ea8000c1e1900 */
[----:B------:R-:W3:Y:S04]  /*0320*/  @P1 LDG.E R19, desc[UR6][R14.64+0x14] ;  /* 0x000014060e131981 */ /* 0x000ee8000c1e1900 */
[----:B------:R-:W4:Y:S04]  /*0330*/  @P2 LDG.E R21, desc[UR6][R14.64+0x28] ;  /* 0x000028060e152981 */ /* 0x000f28000c1e1900 */
[----:B------:R-:W4:Y:S04]  /*0340*/  @P3 LDG.E R23, desc[UR6][R14.64+0x3c] ;  /* 0x00003c060e173981 */ /* 0x000f28000c1e1900 */
[----:B------:R-:W4:Y:S04]  /*0350*/  @!P0 LDG.E R16, desc[UR6][R14.64+0x8] ;  /* 0x000008060e108981 */ /* 0x000f28000c1e1900 */
[----:B------:R-:W4:Y:S04]  /*0360*/  @P4 LDG.E R25, desc[UR6][R14.64+0x50] ;  /* 0x000050060e194981 */ /* 0x000f28000c1e1900 */
[----:B------:R-:W4:Y:S04]  /*0370*/  @!P0 LDG.E R18, desc[UR6][R14.64+0x10] ;  /* 0x000010060e128981 */ /* 0x000f28000c1e1900 */
[----:B------:R-:W4:Y:S04]  /*0380*/  @P1 LDG.E R22, desc[UR6][R14.64+0x1c] ;  /* 0x00001c060e161981 */ /* 0x000f28000c1e1900 */
[----:B------:R-:W4:Y:S04]  /*0390*/  @P1 LDG.E R24, desc[UR6][R14.64+0x24] ;  /* 0x000024060e181981 */ /* 0x000f28000c1e1900 */
[----:B------:R-:W4:Y:S01]  /*03a0*/  @P6 LDG.E R27, desc[UR6][R14.64+0x78] ;  /* 0x000078060e1b6981 */ /* 0x000f22000c1e1900 */
[----:B--2---:R-:W-:-:S03]  /*03b0*/  @!P0 LOP3.LUT R0, R0, R17, RZ, 0x3c, !PT ;  /* 0x0000001100008212 */ /* 0x004fc600078e3cff */
[----:B------:R-:W2:Y:S01]  /*03c0*/  @!P0 LDG.E R17, desc[UR6][R14.64+0x4] ;  /* 0x000004060e118981 */ /* 0x000ea2000c1e1900 */
[----:B---3--:R-:W-:-:S03]  /*03d0*/  @P1 LOP3.LUT R0, R0, R19, RZ, 0x3c, !PT ;  /* 0x0000001300001212 */ /* 0x008fc600078e3cff */
[----:B------:R-:W3:Y:S01]  /*03e0*/  @!P0 LDG.E R19, desc[UR6][R14.64+0xc] ;  /* 0x00000c060e138981 */ /* 0x000ee2000c1e1900 */
[----:B----4-:R-:W-:-:S03]  /*03f0*/  @P2 LOP3.LUT R0, R0, R21, RZ, 0x3c, !PT ;  /* 0x0000001500002212 */ /* 0x010fc600078e3cff */
[----:B------:R-:W4:Y:S01]  /*0400*/  @P1 LDG.E R21, desc[UR6][R14.64+0x18] ;  /* 0x000018060e151981 */ /* 0x000f22000c1e1900 */
[----:B------:R-:W-:-:S03]  /*0410*/  @P3 LOP3.LUT R0, R0, R23, RZ, 0x3c, !PT ;  /* 0x0000001700003212 */ /* 0x000fc600078e3cff */
[----:B------:R-:W4:Y:S01]  /*0420*/  @P5 LDG.E R23, desc[UR6][R14.64+0x64] ;  /* 0x000064060e175981 */ /* 0x000f22000c1e1900 */
[----:B------:R-:W-:-:S03]  /*0430*/  @!P0 LOP3.LUT R7, R7, R16, RZ, 0x3c, !PT ;  /* 0x0000001007078212 */ /* 0x000fc600078e3cff */
[----:B------:R-:W4:Y:S01]  /*0440*/  @P2 LDG.E R16, desc[UR6][R14.64+0x30] ;  /* 0x000030060e102981 */ /* 0x000f22000c1e1900 */
[----:B------:R-:W-:-:S03]  /*0450*/  @P4 LOP3.LUT R0, R0, R25, RZ, 0x3c, !PT ;  /* 0x0000001900004212 */ /* 0x000fc600078e3cff */
[----:B------:R-:W4:Y:S01]  /*0460*/  @P3 LDG.E R25, desc[UR6][R14.64+0x48] ;  /* 0x000048060e193981 */ /* 0x000f22000c1e1900 */
[----:B------:R-:W-:-:S03]  /*0470*/  @!P0 LOP3.LUT R3, R3, R18, RZ, 0x3c, !PT ;  /* 0x0000001203038212 */ /* 0x000fc600078e3cff */
[----:B------:R-:W4:Y:S01]  /*0480*/  @P2 LDG.E R18, desc[UR6][R14.64+0x38] ;  /* 0x000038060e122981 */ /* 0x000f22000c1e1900 */
[----:B------:R-:W-:-:S03]  /*0490*/  @P1 LOP3.LUT R7, R7, R22, RZ, 0x3c, !PT ;  /* 0x0000001607071212 */ /* 0x000fc600078e3cff */
[----:B------:R-:W4:Y:S01]  /*04a0*/  @P3 LDG.E R22, desc[UR6][R14.64+0x44] ;  /* 0x000044060e163981 */ /* 0x000f22000c1e1900 */
[----:B--2---:R-:W-:-:S03]  /*04b0*/  @!P0 LOP3.LUT R6, R6, R17, RZ, 0x3c, !PT ;  /* 0x0000001106068212 */ /* 0x004fc600078e3cff */
[----:B------:R-:W2:Y:S01]  /*04c0*/  @P1 LDG.E R17, desc[UR6][R14.64+0x20] ;  /* 0x000020060e111981 */ /* 0x000ea2000c1e1900 */
[----:B---3--:R-:W-:-:S03]  /*04d0*/  @!P0 LOP3.LUT R2, R2, R19, RZ, 0x3c, !PT ;  /* 0x0000001302028212 */ /* 0x008fc600078e3cff */
[----:B------:R-:W3:Y:S01]  /*04e0*/  @P2 LDG.E R19, desc[UR6][R14.64+0x2c] ;  /* 0x00002c060e132981 */ /* 0x000ee2000c1e1900 */
[----:B----4-:R-:W-:-:S03]  /*04f0*/  @P1 LOP3.LUT R6, R6, R21, RZ, 0x3c, !PT ;  /* 0x0000001506061212 */ /* 0x010fc600078e3cff */
[----:B------:R-:W4:Y:S01]  /*0500*/  @P2 LDG.E R21, desc[UR6][R14.64+0x34] ;  /* 0x000034060e152981 */ /* 0x000f22000c1e1900 */
[----:B------:R-:W-:-:S03]  /*0510*/  @P5 LOP3.LUT R0, R0, R23, RZ, 0x3c, !PT ;  /* 0x0000001700005212 */ /* 0x000fc600078e3cff */
[----:B------:R-:W4:Y:S01]  /*0520*/  @P3 LDG.E R23, desc[UR6][R14.64+0x40] ;  /* 0x000040060e173981 */ /* 0x000f22000c1e1900 */
[----:B------:R-:W-:Y:S02]  /*0530*/  @P1 LOP3.LUT R3, R3, R24, RZ, 0x3c, !PT ;  /* 0x0000001803031212 */ /* 0x000fe400078e3cff */
[----:B------:R-:W-:Y:S01]  /*0540*/  @P2 LOP3.LUT R7, R7, R16, RZ, 0x3c, !PT ;  /* 0x0000001007072212 */ /* 0x000fe200078e3cff */
[----:B------:R-:W4:Y:S04]  /*0550*/  @P5 LDG.E R24, desc[UR6][R14.64+0x6c] ;  /* 0x00006c060e185981 */ /* 0x000f28000c1e1900 */
[----:B------:R-:W4:Y:S01]  /*0560*/  @P3 LDG.E R16, desc[UR6][R14.64+0x4c] ;  /* 0x00004c060e103981 */ /* 0x000f22000c1e1900 */
[----:B------:R-:W-:-:S03]  /*0570*/  @P2 LOP3.LUT R3, R3, R18, RZ, 0x3c, !PT ;  /* 0x0000001203032212 */ /* 0x000fc600078e3cff */
[----:B------:R-:W4:Y:S01]  /*0580*/  @P4 LDG.E R18, desc[UR6][R14.64+0x58] ;  /* 0x000058060e124981 */ /* 0x000f22000c1e1900 */
[----:B------:R-:W-:-:S03]  /*0590*/  @P3 LOP3.LUT R7, R7, R22, RZ, 0x3c, !PT ;  /* 0x0000001607073212 */ /* 0x000fc600078e3cff */
[----:B------:R-:W4:Y:S01]  /*05a0*/  @P4 LDG.E R22, desc[UR6][R14.64+0x60] ;  /* 0x000060060e164981 */ /* 0x000f22000c1e1900 */
[----:B--2---:R-:W-:-:S03]  /*05b0*/  @P1 LOP3.LUT R2, R2, R17, RZ, 0x3c, !PT ;  /* 0x0000001102021212 */ /* 0x004fc600078e3cff */
[----:B------:R-:W2:Y:S01]  /*05c0*/  @P4 LDG.E R17, desc[UR6][R14.64+0x54] ;  /* 0x000054060e114981 */ /* 0x000ea2000c1e1900 */
[----:B---3--:R-:W-:-:S03]  /*05d0*/  @P2 LOP3.LUT R6, R6, R19, RZ, 0x3c, !PT ;  /* 0x0000001306062212 */ /* 0x008fc600078e3cff */
[----:B------:R-:W3:Y:S01]  /*05e0*/  @P4 LDG.E R19, desc[UR6][R14.64+0x5c] ;  /* 0x00005c060e134981 */ /* 0x000ee2000c1e1900 */
[----:B----4-:R-:W-:-:S03]  /*05f0*/  @P2 LOP3.LUT R2, R2, R21, RZ, 0x3c, !PT ;  /* 0x0000001502022212 */ /* 0x010fc600078e3cff */
[----:B------:R-:W4:Y:S01]  /*0600*/  @P5 LDG.E R21, desc[UR6][R14.64+0x68] ;  /* 0x000068060e155981 */ /* 0x000f22000c1e1900 */
[----:B------:R-:W-:-:S03]  /*0610*/  @P3 LOP3.LUT R6, R6, R23, RZ, 0x3c, !PT ;  /* 0x0000001706063212 */ /* 0x000fc600078e3cff */
[----:B------:R-:W4:Y:S01]  /*0620*/  @P5 LDG.E R23, desc[UR6][R14.64+0x70] ;  /* 0x000070060e175981 */ /* 0x000f22000c1e1900 */
[----:B------:R-:W-:Y:S02]  /*0630*/  LOP3.LUT P0, RZ, R20, 0x80, RZ, 0xc0, !PT ;  /* 0x0000008014ff7812 */ /* 0x000fe4000780c0ff */
[----:B------:R-:W-:Y:S02]  /*0640*/  @P3 LOP3.LUT R2, R2, R25, RZ, 0x3c, !PT ;  /* 0x0000001902023212 */ /* 0x000fe400078e3cff */
[----:B------:R-:W-:Y:S02]  /*0650*/  @P3 LOP3.LUT R3, R3, R16, RZ, 0x3c, !PT ;  /* 0x0000001003033212 */ /* 0x000fe400078e3cff */
[----:B------:R-:W4:Y:S01]  /*0660*/  @P5 LDG.E R16, desc[UR6][R14.64+0x74] ;  /* 0x000074060e105981 */ /* 0x000f22000c1e1900 */
[----:B------:R-:W-:-:S03]  /*0670*/  @P4 LOP3.LUT R7, R7, R18, RZ, 0x3c, !PT ;  /* 0x0000001207074212 */ /* 0x000fc600078e3cff */
[----:B------:R-:W4:Y:S01]  /*0680*/  @P6 LDG.E R18, desc[UR6][R14.64+0x80] ;  /* 0x000080060e126981 */ /* 0x000f22000c1e1900 */
[----:B------:R-:W-:-:S03]  /*0690*/  @P4 LOP3.LUT R3, R3, R22, RZ, 0x3c, !PT ;  /* 0x0000001603034212 */ /* 0x000fc600078e3cff */
[----:B------:R-:W4:Y:S01]  /*06a0*/  @P6 LDG.E R22, desc[UR6][R14.64+0x88] ;  /* 0x000088060e166981 */ /* 0x000f22000c1e1900 */
[----:B------:R-:W-:-:S03]  /*06b0*/  @P5 LOP3.LUT R7, R7, R24, RZ, 0x3c, !PT ;  /* 0x0000001807075212 */ /* 0x000fc600078e3cff */
[----:B------:R-:W4:Y:S04]  /*06c0*/  @P0 LDG.E R25, desc[UR6][R14.64+0x8c] ;  /* 0x00008c060e190981 */ /* 0x000f28000c1e1900 */
[----:B------:R-:W4:Y:S04]  /*06d0*/  @P0 LDG.E R24, desc[UR6][R14.64+0x94] ;  /* 0x000094060e180981 */ /* 0x000f28000c1e1900 */
        /* <DEDUP_REMOVED lines=9> */
[----:B------:R-:W-:Y:S02]  /*0770*/  @P6 LOP3.LUT R0, R0, R27, RZ, 0x3c, !PT ;  /* 0x0000001b00006212 */ /* 0x000fe400078e3cff */
[----:B------:R-:W-:Y:S02]  /*0780*/  @P5 LOP3.LUT R3, R3, R16, RZ, 0x3c, !PT ;  /* 0x0000001003035212 */ /* 0x000fe400078e3cff */
[----:B------:R-:W-:Y:S02]  /*0790*/  @P6 LOP3.LUT R7, R7, R18, RZ, 0x3c, !PT ;  /* 0x0000001207076212 */ /* 0x000fe400078e3cff */
[----:B------:R-:W-:Y:S02]  /*07a0*/  @P6 LOP3.LUT R3, R3, R22, RZ, 0x3c, !PT ;  /* 0x0000001603036212 */ /* 0x000fe400078e3cff */
[----:B------:R-:W-:Y:S02]  /*07b0*/  @P0 LOP3.LUT R0, R0, R25, RZ, 0x3c, !PT ;  /* 0x0000001900000212 */ /* 0x000fe400078e3cff */
[----:B------:R-:W-:-:S02]  /*07c0*/  @P0 LOP3.LUT R7, R7, R24, RZ, 0x3c, !PT ;  /* 0x0000001807070212 */ /* 0x000fc400078e3cff */
[----:B------:R-:W-:Y:S02]  /*07d0*/  @P0 LOP3.LUT R3, R3, R26, RZ, 0x3c, !PT ;  /* 0x0000001a03030212 */ /* 0x000fe400078e3cff */
[----:B--2---:R-:W-:Y:S02]  /*07e0*/  @P6 LOP3.LUT R6, R6, R17, RZ, 0x3c, !PT ;  /* 0x0000001106066212 */ /* 0x004fe400078e3cff */
[----:B---3--:R-:W-:Y:S02]  /*07f0*/  @P6 LOP3.LUT R2, R2, R19, RZ, 0x3c, !PT ;  /* 0x0000001302026212 */ /* 0x008fe400078e3cff */
[----:B----4-:R-:W-:Y:S02]  /*0800*/  @P0 LOP3.LUT R6, R6, R21, RZ, 0x3c, !PT ;  /* 0x0000001506060212 */ /* 0x010fe400078e3cff */
[----:B------:R-:W-:Y:S02]  /*0810*/  @P0 LOP3.LUT R2, R2, R23, RZ, 0x3c, !PT ;  /* 0x0000001702020212 */ /* 0x000fe400078e3cff */
[----:B------:R-:W-:-:S13]  /*0820*/  R2P PR, R20.B1, 0x7f ;  /* 0x0000007f14007804 */ /* 0x000fda0000001000 */
[----:B------:R-:W2:Y:S04]  /*0830*/  @P0 LDG.E R18, desc[UR6][R14.64+0xb0] ;  /* 0x0000b0060e120981 */ /* 0x000ea8000c1e1900 */
[----:B------:R-:W3:Y:S04]  /*0840*/  @P0 LDG.E R21, desc[UR6][R14.64+0xa0] ;  /* 0x0000a0060e150981 */ /* 0x000ee8000c1e1900 */
[----:B------:R-:W4:Y:S04]  /*0850*/  @P0 LDG.E R23, desc[UR6][R14.64+0xa4] ;  /* 0x0000a4060e170981 */ /* 0x000f28000c1e1900 */
[----:B------:R-:W4:Y:S04]  /*0860*/  @P0 LDG.E R16, desc[UR6][R14.64+0xa8] ;  /* 0x0000a8060e100981 */ /* 0x000f28000c1e1900 */
[----:B------:R-:W4:Y:S04]  /*0870*/  @P0 LDG.E R25, desc[UR6][R14.64+0xac] ;  /* 0x0000ac060e190981 */ /* 0x000f28000c1e1900 */
[----:B------:R-:W4:Y:S04]  /*0880*/  @P1 LDG.E R27, desc[UR6][R14.64+0xb4] ;  /* 0x0000b4060e1b1981 */ /* 0x000f28000c1e1900 */
[----:B------:R-:W4:Y:S04]  /*0890*/  @P2 LDG.E R29, desc[UR6][R14.64+0xc8] ;  /* 0x0000c8060e1d2981 */ /* 0x000f28000c1e1900 */
[----:B------:R-:W4:Y:S04]  /*08a0*/  @P3 LDG.E R19, desc[UR6][R14.64+0xdc] ;  /* 0x0000dc060e133981 */ /* 0x000f28000c1e1900 */
        /* <DEDUP_REMOVED lines=12> */
[----:B------:R-:W-:Y:S01]  /*0970*/  LOP3.LUT P0, RZ, R20, 0x8000, RZ, 0xc0, !PT ;  /* 0x0000800014ff7812 */ /* 0x000fe2000780c0ff */
[----:B------:R-:W4:Y:S04]  /*0980*/  @P1 LDG.E R25, desc[UR6][R14.64+0xc0] ;  /* 0x0000c0060e191981 */ /* 0x000f28000c1e1900 */
[----:B------:R-:W4:Y:S01]  /*0990*/  @P1 LDG.E R20, desc[UR6][R14.64+0xc4] ;  /* 0x0000c4060e141981 */ /* 0x000f22000c1e1900 */
[----:B------:R-:W-:-:S03]  /*09a0*/  @P1 LOP3.LUT R0, R0, R27, RZ, 0x3c, !PT ;  /* 0x0000001b00001212 */ /* 0x000fc600078e3cff */
[----:B------:R-:W4:Y:S01]  /*09b0*/  @P2 LDG.E R27, desc[UR6][R14.64+0xcc] ;  /* 0x0000cc060e1b2981 */ /* 0x000f22000c1e1900 */
[----:B------:R-:W-:-:S03]  /*09c0*/  @P2 LOP3.LUT R0, R0, R29, RZ, 0x3c, !PT ;  /* 0x0000001d00002212 */ /* 0x000fc600078e3cff */
[----:B------:R-:W4:Y:S01]  /*09d0*/  @P6 LDG.E R29, desc[UR6][R14.64+0x118] ;  /* 0x000118060e1d6981 */ /* 0x000f22000c1e1900 */
[----:B------:R-:W-:-:S03]  /*09e0*/  @P3 LOP3.LUT R0, R0, R19, RZ, 0x3c, !PT ;  /* 0x0000001300003212 */ /* 0x000fc600078e3cff */
[----:B------:R-:W4:Y:S01]  /*09f0*/  @P2 LDG.E R19, desc[UR6][R14.64+0xd4] ;  /* 0x0000d4060e132981 */ /* 0x000f22000c1e1900 */
[----:B------:R-:W-:-:S03]  /*0a00*/  @P4 LOP3.LUT R0, R0, R17, RZ, 0x3c, !PT ;  /* 0x0000001100004212 */ /* 0x000fc600078e3cff */
[----:B------:R-:W4:Y:S04]  /*0a10*/  @P5 LDG.E R17, desc[UR6][R14.64+0x108] ;  /* 0x000108060e115981 */ /* 0x000f28000c1e1900 */
[----:B------:R-:W4:Y:S01]  /*0a20*/  @P0 LDG.E R26, desc[UR6][R14.64+0x13c] ;  /* 0x00013c060e1a0981 */ /* 0x000f22000c1e1900 */
[----:B--2---:R-:W-:-:S03]  /*0a30*/  @P1 LOP3.LUT R7, R7, R18, RZ, 0x3c, !PT ;  /* 0x0000001207071212 */ /* 0x004fc600078e3cff */
[----:B------:R-:W2:Y:S01]  /*0a40*/  @P4 LDG.E R18, desc[UR6][R14.64+0x100] ;  /* 0x000100060e124981 */ /* 0x000ea2000c1e1900 */
[----:B---3--:R-:W-:Y:S02]  /*0a50*/  @P5 LOP3.LUT R0, R0, R21, RZ, 0x3c, !PT ;  /* 0x0000001500005212 */ /* 0x008fe400078e3cff */
[----:B------:R-:W-:Y:S01]  /*0a60*/  @P2 LOP3.LUT R7, R7, R22, RZ, 0x3c, !PT ;  /* 0x0000001607072212 */ /* 0x000fe200078e3cff */
[----:B------:R-:W3:Y:S01]  /*0a70*/  @P3 LDG.E R21, desc[UR6][R14.64+0xe0] ;  /* 0x0000e0060e153981 */ /* 0x000ee2000c1e1900 */
[----:B----4-:R-:W-:-:S03]  /*0a80*/  @P1 LOP3.LUT R6, R6, R23, RZ, 0x3c, !PT ;  /* 0x0000001706061212 */ /* 0x010fc600078e3cff */
[----:B------:R-:W4:Y:S04]  /*0a90*/  @P3 LDG.E R22, desc[UR6][R14.64+0xec] ;  /* 0x0000ec060e163981 */ /* 0x000f28000c1e1900 */
[----:B------:R-:W2:Y:S01]  /*0aa0*/  @P3 LDG.E R23, desc[UR6][R14.64+0xe8] ;  /* 0x0000e8060e173981 */ /* 0x000ea2000c1e1900 */
[----:B------:R-:W-:-:S03]  /*0ab0*/  @P1 LOP3.LUT R2, R2, R25, RZ, 0x3c, !PT ;  /* 0x0000001902021212 */ /* 0x000fc600078e3cff */
[----:B------:R-:W2:Y:S01]  /*0ac0*/  @P4 LDG.E R25, desc[UR6][R14.64+0xf4] ;  /* 0x0000f4060e194981 */ /* 0x000ea2000c1e1900 */
[----:B------:R-:W-:-:S03]  /*0ad0*/  @P1 LOP3.LUT R3, R3, R20, RZ, 0x3c, !PT ;  /* 0x0000001403031212 */ /* 0x000fc600078e3cff */
[----:B------:R-:W2:Y:S01]  /*0ae0*/  @P3 LDG.E R20, desc[UR6][R14.64+0xe4] ;  /* 0x0000e4060e143981 */ /* 0x000ea2000c1e1900 */
[----:B------:R-:W-:Y:S02]  /*0af0*/  @P2 LOP3.LUT R6, R6, R27, RZ, 0x3c, !PT ;  /* 0x0000001b06062212 */ /* 0x000fe400078e3cff */
[----:B------:R-:W-:Y:S01]  /*0b00*/  @P2 LOP3.LUT R3, R3, R16, RZ, 0x3c, !PT ;  /* 0x0000001003032212 */ /* 0x000fe200078e3cff */
[----:B------:R-:W2:Y:S04]  /*0b10*/  @P4 LDG.E R27, desc[UR6][R14.64+0xfc] ;  /* 0x0000fc060e1b4981 */ /* 0x000ea8000c1e1900 */
[----:B------:R-:W2:Y:S01]  /*0b20*/  @P5 LDG.E R16, desc[UR6][R14.64+0x10c] ;  /* 0x00010c060e105981 */ /* 0x000ea2000c1e1900 */
[----:B------:R-:W-:-:S03]  /*0b30*/  @P2 LOP3.LUT R2, R2, R19, RZ, 0x3c, !PT ;  /* 0x0000001302022212 */ /* 0x000fc600078e3cff */
[----:B------:R-:W2:Y:S01]  /*0b40*/  @P5 LDG.E R19, desc[UR6][R14.64+0x110] ;  /* 0x000110060e135981 */ /* 0x000ea2000c1e1900 */
[----:B------:R-:W-:-:S03]  /*0b50*/  @P6 LOP3.LUT R0, R0, R29, RZ, 0x3c, !PT ;  /* 0x0000001d00006212 */ /* 0x000fc600078e3cff */
[----:B------:R-:W2:Y:S01]  /*0b60*/  @P0 LDG.E R29, desc[UR6][R14.64+0x12c] ;  /* 0x00012c060e1d0981 */ /* 0x000ea2000c1e1900 */
[----:B---3--:R-:W-:-:S03]  /*0b70*/  @P3 LOP3.LUT R6, R6, R21, RZ, 0x3c, !PT ;  /* 0x0000001506063212 */ /* 0x008fc600078e3cff */
[----:B------:R-:W3:Y:S01]  /*0b80*/  @P6 LDG.E R21, desc[UR6][R14.64+0x11c] ;  /* 0x00011c060e156981 */ /* 0x000ee2000c1e1900 */
[----:B----4-:R-:W-:-:S03]  /*0b90*/  @P3 LOP3.LUT R3, R3, R22, RZ, 0x3c, !PT ;  /* 0x0000001603033212 */ /* 0x010fc600078e3cff */
[----:B------:R-:W4:Y:S01]  /*0ba0*/  @P6 LDG.E R22, desc[UR6][R14.64+0x128] ;  /* 0x000128060e166981 */ /* 0x000f22000c1e1900 */
[----:B--2---:R-:W-:Y:S02]  /*0bb0*/  @P3 LOP3.LUT R2, R2, R23, RZ, 0x3c, !PT ;  /* 0x0000001702023212 */ /* 0x004fe400078e3cff */
[----:B------:R-:W-:Y:S01]  /*0bc0*/  @P4 LOP3.LUT R3, R3, R18, RZ, 0x3c, !PT ;  /* 0x0000001203034212 */ /* 0x000fe200078e3cff */
[----:B------:R-:W2:Y:S01]  /*0bd0*/  @P6 LDG.E R23, desc[UR6][R14.64+0x124] ;  /* 0x000124060e176981 */ /* 0x000ea2000c1e1900 */
[----:B------:R-:W-:-:S03]  /*0be0*/  @P4 LOP3.LUT R6, R6, R25, RZ, 0x3c, !PT ;  /* 0x0000001906064212 */ /* 0x000fc600078e3cff */
[----:B------:R-:W4:Y:S01]  /*0bf0*/  @P6 LDG.E R18, desc[UR6][R14.64+0x120] ;  /* 0x000120060e126981 */ /* 0x000f22000c1e1900 */
[----:B------:R-:W-:-:S03]  /*0c00*/  @P3 LOP3.LUT R7, R7, R20, RZ, 0x3c, !PT ;  /* 0x0000001407073212 */ /* 0x000fc600078e3cff */
[----:B------:R-:W4:Y:S01]  /*0c10*/  @P5 LDG.E R20, desc[UR6][R14.64+0x114] ;  /* 0x000114060e145981 */ /* 0x000f22000c1e1900 */
[----:B------:R-:W-:Y:S02]  /*0c20*/  @P4 LOP3.LUT R7, R7, R24, RZ, 0x3c, !PT ;  /* 0x0000001807074212 */ /* 0x000fe400078e3cff */
[----:B------:R-:W-:Y:S01]  /*0c30*/  @P5 LOP3.LUT R6, R6, R17, RZ, 0x3c, !PT ;  /* 0x0000001106065212 */ /* 0x000fe200078e3cff */
[----:B------:R-:W4:Y:S04]  /*0c40*/  @P0 LDG.E R24, desc[UR6][R14.64+0x134] ;  /* 0x000134060e180981 */ /* 0x000f28000c1e1900 */
[----:B------:R-:W4:Y:S04]  /*0c50*/  @P0 LDG.E R17, desc[UR6][R14.64+0x130] ;  /* 0x000130060e110981 */ /* 0x000f28000c1e1900 */
[----:B------:R-:W4:Y:S01]  /*0c60*/  @P0 LDG.E R25, desc[UR6][R14.64+0x138] ;  /* 0x000138060e190981 */ /* 0x000f22000c1e1900 */
[----:B------:R-:W-:Y:S01]  /*0c70*/  UIADD3 UR4, UPT, UPT, UR4, 0x10, URZ ;  /* 0x0000001004047890 */ /* 0x000fe2000fffe0ff */
[----:B------:R-:W-:-:S03]  /*0c80*/  @P4 LOP3.LUT R2, R2, R27, RZ, 0x3c, !PT ;  /* 0x0000001b02024212 */ /* 0x000fc600078e3cff */
[----:B------:R-:W-:Y:S01]  /*0c90*/  UISETP.NE.AND UP0, UPT, UR4, 0x20, UPT ;  /* 0x000000200400788c */ /* 0x000fe2000bf05270 */
[----:B------:R-:W-:Y:S02]  /*0ca0*/  @P5 LOP3.LUT R7, R7, R16, RZ, 0x3c, !PT ;  /* 0x0000001007075212 */ /* 0x000fe400078e3cff */
[----:B------:R-:W-:Y:S02]  /*0cb0*/  @P5 LOP3.LUT R2, R2, R19, RZ, 0x3c, !PT ;  /* 0x0000001302025212 */ /* 0x000fe400078e3cff */
[----:B------:R-:W-:Y:S02]  /*0cc0*/  @P0 LOP3.LUT R0, R0, R29, RZ, 0x3c, !PT ;  /* 0x0000001d00000212 */ /* 0x000fe400078e3cff */
[----:B---3--:R-:W-:Y:S02]  /*0cd0*/  @P6 LOP3.LUT R6, R6, R21, RZ, 0x3c, !PT ;  /* 0x0000001506066212 */ /* 0x008fe400078e3cff */
[----:B--2---:R-:W-:Y:S02]  /*0ce0*/  @P6 LOP3.LUT R2, R2, R23, RZ, 0x3c, !PT ;  /* 0x0000001702026212 */ /* 0x004fe400078e3cff */
[----:B----4-:R-:W-:-:S02]  /*0cf0*/  @P6 LOP3.LUT R7, R7, R18, RZ, 0x3c, !PT ;  /* 0x0000001207076212 */ /* 0x010fc400078e3cff */
[----:B------:R-:W-:-:S04]  /*0d00*/  @P5 LOP3.LUT R3, R3, R20, RZ, 0x3c, !PT ;  /* 0x0000001403035212 */ /* 0x000fc800078e3cff */
[----:B------:R-:W-:Y:S02]  /*0d10*/  @P6 LOP3.LUT R3, R3, R22, RZ, 0x3c, !PT ;  /* 0x0000001603036212 */ /* 0x000fe400078e3cff */
[----:B------:R-:W-:Y:S02]  /*0d20*/  @P0 LOP3.LUT R7, R7, R24, RZ, 0x3c, !PT ;  /* 0x0000001807070212 */ /* 0x000fe400078e3cff */
[----:B------:R-:W-:Y:S02]  /*0d30*/  @P0 LOP3.LUT R6, R6, R17, RZ, 0x3c, !PT ;  /* 0x0000001106060212 */ /* 0x000fe400078e3cff */
[----:B------:R-:W-:Y:S02]  /*0d40*/  @P0 LOP3.LUT R3, R3, R26, RZ, 0x3c, !PT ;  /* 0x0000001a03030212 */ /* 0x000fe400078e3cff */
[----:B------:R-:W-:Y:S01]  /*0d50*/  @P0 LOP3.LUT R2, R2, R25, RZ, 0x3c, !PT ;  /* 0x0000001902020212 */ /* 0x000fe200078e3cff */
[----:B------:R-:W-:Y:S06]  /*0d60*/  BRA.U UP0, `(.L_x_8) ;  /* 0xfffffff500487547 */ /* 0x000fec000b83ffff */
[----:B------:R-:W-:-:S05]  /*0d70*/  VIADD R12, R12, 0x1 ;  /* 0x000000010c0c7836 */ /* 0x000fca0000000000 */
[----:B------:R-:W-:-:S13]  /*0d80*/  ISETP.NE.AND P0, PT, R12, 0x5, PT ;  /* 0x000000050c00780c */ /* 0x000fda0003f05270 */
[----:B------:R-:W-:Y:S05]  /*0d90*/  @P0 BRA `(.L_x_9) ;  /* 0xfffffff400300947 */ /* 0x000fea000383ffff */
[----:B------:R-:W-:Y:S01]  /*0da0*/  LOP3.LUT R5, R10, 0x3, RZ, 0xc0, !PT ;  /* 0x000000030a057812 */ /* 0x000fe200078ec0ff */
[----:B------:R0:W-:Y:S03]  /*0db0*/  STL.64 [R1+0x8], R6 ;  /* 0x0000080601007387 */ /* 0x0001e60000100a00 */
[----:B------:R-:W-:Y:S01]  /*0dc0*/  ISETP.NE.U32.AND P0, PT, R5, 0x1, PT ;  /* 0x000000010500780c */ /* 0x000fe20003f05070 */
[----:B------:R0:W-:Y:S03]  /*0dd0*/  STL.64 [R1+0x10], R2 ;  /* 0x0000100201007387 */ /* 0x0001e60000100a00 */
[----:B------:R-:W-:Y:S01]  /*0de0*/  ISETP.NE.AND.EX P0, PT, RZ, RZ, PT, P0 ;  /* 0x000000ffff00720c */ /* 0x000fe20003f05300 */
[----:B------:R0:W-:-:S12]  /*0df0*/  STL [R1+0x4], R0 ;  /* 0x0000040001007387 */ /* 0x0001d80000100800 */
[----:B0-----:R-:W-:Y:S05]  /*0e00*/  @!P0 BRA `(.L_x_7) ;  /* 0x0000001400f88947 */ /* 0x001fea0003800000 */
[----:B------:R-:W-:Y:S01]  /*0e10*/  UMOV UR4, URZ ;  /* 0x000000ff00047c82 */ /* 0x000fe20008000000 */
[----:B------:R-:W-:Y:S01]  /*0e20*/  IMAD.MOV.U32 R0, RZ, RZ, RZ ;  /* 0x000000ffff007224 */ /* 0x000fe200078e00ff */
[----:B------:R-:W-:Y:S01]  /*0e30*/  CS2R R6, SRZ ;  /* 0x0000000000067805 */ /* 0x000fe2000001ff00 */
[----:B------:R-:W-:Y:S02]  /*0e40*/  IMAD.MOV.U32 R12, RZ, RZ, RZ ;  /* 0x000000ffff0c7224 */ /* 0x000fe400078e00ff */
[----:B------:R-:W-:Y:S02]  /*0e50*/  IMAD.MOV.U32 R2, RZ, RZ, RZ ;  /* 0x000000ffff027224 */ /* 0x000fe400078e00ff */
[----:B------:R-:W-:-:S07]  /*0e60*/  IMAD.U32 R3, RZ, RZ, UR4 ;  /* 0x00000004ff037e24 */ /* 0x000fce000f8e00ff */
.L_x_11:
[----:B------:R-:W-:-:S06]  /*0e70*/  IMAD R5, R12, 0x4, R1 ;  /* 0x000000040c057824 */ /* 0x000fcc00078e0201 */
[----:B------:R-:W5:Y:S01]  /*0e80*/  LDL R5, [R5+0x4] ;  /* 0x0000040005057983 */ /* 0x000f620000100800 */
[----:B------:R-:W-:-:S05]  /*0e90*/  UMOV UR4, URZ ;  /* 0x000000ff00047c82 */ /* 0x000fca0008000000 */
.L_x_10:
        /* <DEDUP_REMOVED lines=180> */
[----:B------:R0:W-:Y:S03]  /*19e0*/  STL [R1+0x4], R0 ;  /* 0x0000040001007387 */ /* 0x0001e60000100800 */
[----:B------:R-:W-:Y:S01]  /*19f0*/  ISETP.NE.AND.EX P0, PT, RZ, RZ, PT, P0 ;  /* 0x000000ffff00720c */ /* 0x000fe20003f05300 */
[----:B------:R0:W-:-:S12]  /*1a00*/  STL.64 [R1+0x10], R2 ;  /* 0x0000100201007387 */ /* 0x0001d80000100a00 */
[----:B0-----:R-:W-:Y:S05]  /*1a10*/  @P0 BRA `(.L_x_7) ;  /* 0x0000000800f40947 */ /* 0x001fea0003800000 */
[----:B------:R-:W-:Y:S01]  /*1a20*/  UMOV UR4, URZ ;  /* 0x000000ff00047c82 */ /* 0x000fe20008000000 */
[----:B------:R-:W-:Y:S01]  /*1a30*/  IMAD.MOV.U32 R0, RZ, RZ, RZ ;  /* 0x000000ffff007224 */ /* 0x000fe200078e00ff */
[----:B------:R-:W-:Y:S01]  /*1a40*/  CS2R R6, SRZ ;  /* 0x0000000000067805 */ /* 0x000fe2000001ff00 */
[----:B------:R-:W-:Y:S02]  /*1a50*/  IMAD.MOV.U32 R12, RZ, RZ, RZ ;  /* 0x000000ffff0c7224 */ /* 0x000fe400078e00ff */
[----:B------:R-:W-:Y:S02]  /*1a60*/  IMAD.MOV.U32 R2, RZ, RZ, RZ ;  /* 0x000000ffff027224 */ /* 0x000fe400078e00ff */
[----:B------:R-:W-:-:S07]  /*1a70*/  IMAD.U32 R3, RZ, RZ, UR4 ;  /* 0x00000004ff037e24 */ /* 0x000fce000f8e00ff */
.L_x_13:
[----:B------:R-:W-:-:S06]  /*1a80*/  IMAD R5, R12, 0x4, R1 ;  /* 0x000000040c057824 */ /* 0x000fcc00078e0201 */
[----:B------:R-:W5:Y:S01]  /*1a90*/  LDL R5, [R5+0x4] ;  /* 0x0000040005057983 */ /* 0x000f620000100800 */
[----:B------:R-:W-:-:S05]  /*1aa0*/  UMOV UR4, URZ ;  /* 0x000000ff00047c82 */ /* 0x000fca0008000000 */
.L_x_12:
        /* <DEDUP_REMOVED lines=177> */
[----:B------:R0:W-:Y:S04]  /*25c0*/  STL.64 [R1+0x8], R6 ;  /* 0x0000080601007387 */ /* 0x0001e80000100a00 */
[----:B------:R0:W-:Y:S04]  /*25d0*/  STL [R1+0x4], R0 ;  /* 0x0000040001007387 */ /* 0x0001e80000100800 */
[----:B------:R0:W-:Y:S02]  /*25e0*/  STL.64 [R1+0x10], R2 ;  /* 0x0000100201007387 */ /* 0x0001e40000100a00 */
.L_x_7:
[----:B------:R-:W-:Y:S05]  /*25f0*/  BSYNC.RECONVERGENT B1 ;  /* 0x0000000000017941 */ /* 0x000fea0003800200 */
.L_x_6:
[C---:B------:R-:W-:Y:S01]  /*2600*/  ISETP.GT.U32.AND P0, PT, R10.reuse, 0x3, PT ;  /* 0x000000030a00780c */ /* 0x040fe20003f04070 */
[----:B------:R-:W-:Y:S01]  /*2610*/  VIADD R11, R11, 0x1 ;  /* 0x000000010b0b7836 */ /* 0x000fe20000000000 */
[--C-:B------:R-:W-:Y:S02]  /*2620*/  SHF.R.U64 R10, R10, 0x2, R13.reuse ;  /* 0x000000020a0a7819 */ /* 0x100fe4000000120d */
[----:B------:R-:W-:Y:S02]  /*2630*/  ISETP.GT.U32.AND.EX P0, PT, R13, RZ, PT, P0 ;  /* 0x000000ff0d00720c */ /* 0x000fe40003f04100 */
[----:B------:R-:W-:-:S11]  /*2640*/  SHF.R.U32.HI R13, RZ, 0x2, R13 ;  /* 0x00000002ff0d7819 */ /* 0x000fd6000001160d */
[----:B------:R-:W-:Y:S05]  /*2650*/  @P0 BRA `(.L_x_14) ;  /* 0xffffffd800d40947 */ /* 0x000fea000383ffff */
.L_x_5:
[----:B------:R-:W-:Y:S05]  /*2660*/  BSYNC.RECONVERGENT B0 ;  /* 0x0000000000007941 */ /* 0x000fea0003800200 */
.L_x_4:
[----:B------:R-:W-:Y:S01]  /*2670*/  SHF.R.U32.HI R5, RZ, 0x2, R0 ;  /* 0x00000002ff057819 */ /* 0x000fe20000011600 */
[----:B------:R-:W1:Y:S03]  /*2680*/  LDCU.64 UR4, c[0x0][0x380] ;  /* 0x00007000ff0477ac */ /* 0x000e660008000a00 */
[----:B------:R-:W-:Y:S01]  /*2690*/  LOP3.LUT R5, R5, R0, RZ, 0x3c, !PT ;  /* 0x0000000005057212 */ /* 0x000fe200078e3cff */
[----:B0-----:R-:W-:-:S04]  /*26a0*/  IMAD.SHL.U32 R0, R3, 0x10, RZ ;  /* 0x0000001003007824 */ /* 0x001fc800078e00ff */
[----:B------:R-:W-:-:S05]  /*26b0*/  IMAD.SHL.U32 R2, R5, 0x2, RZ ;  /* 0x0000000205027824 */ /* 0x000fca00078e00ff */
[----:B------:R-:W-:Y:S02]  /*26c0*/  LOP3.LUT R0, R5, R2, R0, 0x96, !PT ;  /* 0x0000000205007212 */ /* 0x000fe400078e9600 */
[----:B------:R-:W-:Y:S02]  /*26d0*/  SHF.R.S32.HI R5, RZ, 0x1f, R4 ;  /* 0x0000001fff057819 */ /* 0x000fe40000011404 */
[----:B------:R-:W-:Y:S01]  /*26e0*/  LOP3.LUT R3, R0, R3, RZ, 0x3c, !PT ;  /* 0x0000000300037212 */ /* 0x000fe200078e3cff */
[----:B------:R-:W-:Y:S01]  /*26f0*/  IMAD.MOV.U32 R0, RZ, RZ, 0x2f800000 ;  /* 0x2f800000ff007424 */ /* 0x000fe200078e00ff */
[----:B-1----:R-:W-:-:S03]  /*2700*/  LEA R6, P0, R4, UR4, 0x3 ;  /* 0x0000000404067c11 */ /* 0x002fc6000f8018ff */
[C---:B------:R-:W-:Y:S01]  /*2710*/  IMAD R3, R4.reuse, 0x587c5, R3 ;  /* 0x000587c504037824 */ /* 0x040fe200078e0203 */
[----:B------:R-:W-:-:S03]  /*2720*/  LEA.HI.X R7, R4, UR5, R5, 0x3, P0 ;  /* 0x0000000504077c11 */ /* 0x000fc600080f1c05 */
[----:B------:R-:W-:-:S05]  /*2730*/  VIADD R3, R3, 0x2ac1d59a ;  /* 0x2ac1d59a03037836 */ /* 0x000fca0000000000 */
[----:B------:R-:W-:-:S05]  /*2740*/  I2FP.F32.U32 R3, R3 ;  /* 0x0000000300037245 */ /* 0x000fca0000201000 */
[----:B------:R-:W-:-:S06]  /*2750*/  FFMA R3, R3, R0, 1.1641532182693481445e-10 ;  /* 0x2f00000003037423 */ /* 0x000fcc0000000000 */
[----:B------:R-:W0:Y:S02]  /*2760*/  F2F.F64.F32 R2, R3 ;  /* 0x0000000300027310 */ /* 0x000e240000201800 */
[----:B0-----:R-:W-:Y:S01]  /*2770*/  STG.E.64 desc[UR6][R6.64], R2 ;  /* 0x0000000206007986 */ /* 0x001fe2000c101b06 */
[----:B------:R-:W-:Y:S05]  /*2780*/  EXIT ;  /* 0x000000000000794d */ /* 0x000fea0003800000 */
.L_x_15:
        /* <DEDUP_REMOVED lines=15> */
.L_x_37:


//--------------------- .text._Z21evaluate_update_pbestP8Particle --------------------------
	.section	.text._Z21evaluate_update_pbestP8Particle,"ax",@progbits
	.align	128
        .global         _Z21evaluate_update_pbestP8Particle
        .type           _Z21evaluate_update_pbestP8Particle,@function
        .size           _Z21evaluate_update_pbestP8Particle,(.L_x_38 - _Z21evaluate_update_pbestP8Particle)
        .other          _Z21evaluate_update_pbestP8Particle,@"STO_CUDA_ENTRY STV_DEFAULT"
_Z21evaluate_update_pbestP8Particle:
.text._Z21evaluate_update_pbestP8Particle:
[----:B------:R-:W-:Y:S01]  /*0000*/  LDC R1, c[0x0][0x37c] ;  /* 0x0000df00ff017b82 */ /* 0x000fe20000000800 */
[----:B------:R-:W0:Y:S07]  /*0010*/  S2R R5, SR_TID.X ;  /* 0x0000000000057919 */ /* 0x000e2e0000002100 */
[----:B------:R-:W0:Y:S01]  /*0020*/  S2UR UR6, SR_CTAID.X ;  /* 0x00000000000679c3 */ /* 0x000e220000002500 */
[----:B------:R-:W1:Y:S07]  /*0030*/  LDCU.64 UR4, c[0x0][0x358] ;  /* 0x00006b00ff0477ac */ /* 0x000e6e0008000a00 */
[----:B------:R-:W0:Y:S08]  /*0040*/  LDC R0, c[0x0][0x360] ;  /* 0x0000d800ff007b82 */ /* 0x000e300000000800 */
[----:B------:R-:W2:Y:S01]  /*0050*/  LDC.64 R2, c[0x0][0x380] ;  /* 0x0000e000ff027b82 */ /* 0x000ea20000000a00 */
[----:B0-----:R-:W-:-:S04]  /*0060*/  IMAD R5, R0, UR6, R5 ;  /* 0x0000000600057c24 */ /* 0x001fc8000f8e0205 */
[----:B--2---:R-:W-:-:S05]  /*0070*/  IMAD.WIDE R2, R5, 0x28, R2 ;  /* 0x0000002805027825 */ /* 0x004fca00078e0202 */
[----:B-1----:R-:W2:Y:S04]  /*0080*/  LDG.E.64 R4, desc[UR4][R2.64+0x20] ;  /* 0x0000200402047981 */ /* 0x002ea8000c1e1b00 */
[----:B------:R-:W2:Y:S02]  /*0090*/  LDG.E.64 R6, desc[UR4][R2.64+0x18] ;  /* 0x0000180402067981 */ /* 0x000ea4000c1e1b00 */
[----:B--2---:R-:W-:-:S14]  /*00a0*/  DSETP.GEU.AND P0, PT, R4, R6, PT ;  /* 0x000000060400722a */ /* 0x004fdc0003f0e000 */
[----:B------:R-:W-:Y:S05]  /*00b0*/  @P0 EXIT ;  /* 0x000000000000094d */ /* 0x000fea0003800000 */
[----:B------:R-:W2:Y:S04]  /*00c0*/  LDG.E.64 R6, desc[UR4][R2.64] ;  /* 0x0000000402067981 */ /* 0x000ea8000c1e1b00 */
[----:B------:R-:W-:Y:S04]  /*00d0*/  STG.E.64 desc[UR4][R2.64+0x18], R4 ;  /* 0x0000180402007986 */ /* 0x000fe8000c101b04 */
[----:B--2---:R-:W-:Y:S01]  /*00e0*/  STG.E.64 desc[UR4][R2.64+0x10], R6 ;  /* 0x0000100602007986 */ /* 0x004fe2000c101b04 */
[----:B------:R-:W-:Y:S05]  /*00f0*/  EXIT ;  /* 0x000000000000794d */ /* 0x000fea0003800000 */
.L_x_16:
        /* <DEDUP_REMOVED lines=16> */
.L_x_38:


//--------------------- .text._Z17calculate_fitnessP8Particle --------------------------
	.section	.text._Z17calculate_fitnessP8Particle,"ax",@progbits
	.align	128
        .global         _Z17calculate_fitnessP8Particle
        .type           _Z17calculate_fitnessP8Particle,@function
        .size           _Z17calculate_fitnessP8Particle,(.L_x_35 - _Z17calculate_fitnessP8Particle)
        .other          _Z17calculate_fitnessP8Particle,@"STO_CUDA_ENTRY STV_DEFAULT"
_Z17calculate_fitnessP8Particle:
.text._Z17calculate_fitnessP8Particle:
        /* <DEDUP_REMOVED lines=9> */
[----:B--2---:R-:W2:Y:S01]  /*0090*/  LD.E.64 R6, desc[UR4][R8.64] ;  /* 0x0000000408067980 */ /* 0x004ea2000c101b00 */
[----:B------:R-:W-:Y:S01]  /*00a0*/  BSSY.RECONVERGENT B0, `(.L_x_17) ;  /* 0x0000004000007945 */ /* 0x000fe20003800200 */
[----:B------:R-:W-:Y:S01]  /*00b0*/  MOV R0, 0xe0 ;  /* 0x000000e000007802 */ /* 0x000fe20000000f00 */
[----:B--2---:R-:W-:-:S11]  /*00c0*/  DADD R22, -RZ, |R6| ;  /* 0x00000000ff167229 */ /* 0x004fd60000000506 */
[----:B------:R-:W-:Y:S05]  /*00d0*/  CALL.REL.NOINC `($_Z17calculate_fitnessP8Particle$__internal_accurate_pow) ;  /* 0x0000000400307944 */ /* 0x000fea0003c00000 */
[----:B------:R-:W-:Y:S05]  /*00e0*/  BSYNC.RECONVERGENT B0 ;  /* 0x0000000000007941 */ /* 0x000fea0003800200 */
.L_x_17:
[----:B------:R-:W2:Y:S01]  /*00f0*/  LD.E.64 R4, desc[UR4][R8.64+0x8] ;  /* 0x0000080408047980 */ /* 0x000ea2000c101b00 */
[C---:B------:R-:W-:Y:S01]  /*0100*/  DADD R12, R6.reuse, 2 ;  /* 0x40000000060c7429 */ /* 0x040fe20000000000 */
[----:B------:R-:W-:Y:S01]  /*0110*/  BSSY.RECONVERGENT B0, `(.L_x_18) ;  /* 0x000000e000007945 */ /* 0x000fe20003800200 */
[----:B------:R-:W-:-:S06]  /*0120*/  DSETP.NEU.AND P0, PT, R6, RZ, PT ;  /* 0x000000ff0600722a */ /* 0x000fcc0003f0d000 */
[----:B------:R-:W-:Y:S02]  /*0130*/  FSEL R10, R10, RZ, P0 ;  /* 0x000000ff0a0a7208 */ /* 0x000fe40000000000 */
[----:B------:R-:W-:Y:S02]  /*0140*/  LOP3.LUT R12, R13, 0x7ff00000, RZ, 0xc0, !PT ;  /* 0x7ff000000d0c7812 */ /* 0x000fe400078ec0ff */
[----:B------:R-:W-:Y:S02]  /*0150*/  FSEL R11, R16, RZ, P0 ;  /* 0x000000ff100b7208 */ /* 0x000fe40000000000 */
[----:B------:R-:W-:Y:S01]  /*0160*/  ISETP.NE.AND P1, PT, R12, 0x7ff00000, PT ;  /* 0x7ff000000c00780c */ /* 0x000fe20003f25270 */
[----:B--2---:R-:W-:-:S12]  /*0170*/  DADD R22, -RZ, |R4| ;  /* 0x00000000ff167229 */ /* 0x004fd80000000504 */
[----:B------:R-:W-:Y:S05]  /*0180*/  @P1 BRA `(.L_x_19) ;  /* 0x0000000000181947 */ /* 0x000fea0003800000 */
[----:B------:R-:W-:-:S14]  /*0190*/  DSETP.NAN.AND P0, PT, R6, R6, PT ;  /* 0x000000060600722a */ /* 0x000fdc0003f08000 */
[----:B------:R-:W-:Y:S01]  /*01a0*/  @P0 DADD R10, R6, 2 ;  /* 0x40000000060a0429 */ /* 0x000fe20000000000 */
[----:B------:R-:W-:Y:S10]  /*01b0*/  @P0 BRA `(.L_x_19) ;  /* 0x00000000000c0947 */ /* 0x000ff40003800000 */
[----:B------:R-:W-:-:S14]  /*01c0*/  DSETP.NEU.AND P0, PT, |R6|, +INF , PT ;  /* 0x7ff000000600742a */ /* 0x000fdc0003f0d200 */
[----:B------:R-:W-:Y:S02]  /*01d0*/  @!P0 IMAD.MOV.U32 R10, RZ, RZ, 0x0 ;  /* 0x00000000ff0a8424 */ /* 0x000fe400078e00ff */
[----:B------:R-:W-:-:S07]  /*01e0*/  @!P0 IMAD.MOV.U32 R11, RZ, RZ, 0x7ff00000 ;  /* 0x7ff00000ff0b8424 */ /* 0x000fce00078e00ff */
.L_x_19:
[----:B------:R-:W-:Y:S05]  /*01f0*/  BSYNC.RECONVERGENT B0 ;  /* 0x0000000000007941 */ /* 0x000fea0003800200 */
.L_x_18:
[----:B------:R-:W-:Y:S01]  /*0200*/  DADD R10, RZ, R10 ;  /* 0x00000000ff0a7229 */ /* 0x000fe2000000000a */
[----:B------:R-:W-:Y:S01]  /*0210*/  BSSY.RECONVERGENT B0, `(.L_x_20) ;  /* 0x0000006000007945 */ /* 0x000fe20003800200 */
[----:B------:R-:W-:Y:S01]  /*0220*/  DSETP.NEU.AND P0, PT, R6, 1, PT ;  /* 0x3ff000000600742a */ /* 0x000fe20003f0d000 */
[----:B------:R-:W-:-:S07]  /*0230*/  MOV R0, 0x270 ;  /* 0x0000027000007802 */ /* 0x000fce0000000f00 */
[----:B------:R-:W-:Y:S02]  /*0240*/  FSEL R6, R10, RZ, P0 ;  /* 0x000000ff0a067208 */ /* 0x000fe40000000000 */
[----:B------:R-:W-:-:S07]  /*0250*/  FSEL R7, R11, 1.875, P0 ;  /* 0x3ff000000b077808 */ /* 0x000fce0000000000 */
[----:B------:R-:W-:Y:S05]  /*0260*/  CALL.REL.NOINC `($_Z17calculate_fitnessP8Particle$__internal_accurate_pow) ;  /* 0x0000000000cc7944 */ /* 0x000fea0003c00000 */
[----:B------:R-:W-:Y:S05]  /*0270*/  BSYNC.RECONVERGENT B0 ;  /* 0x0000000000007941 */ /* 0x000fea0003800200 */
.L_x_20:
[C---:B------:R-:W-:Y:S01]  /*0280*/  DADD R12, R4.reuse, 2 ;  /* 0x40000000040c7429 */ /* 0x040fe20000000000 */
[----:B------:R-:W-:Y:S01]  /*0290*/  BSSY.RECONVERGENT B0, `(.L_x_21) ;  /* 0x000000f000007945 */ /* 0x000fe20003800200 */
[----:B------:R-:W-:-:S06]  /*02a0*/  DSETP.NEU.AND P0, PT, R4, RZ, PT ;  /* 0x000000ff0400722a */ /* 0x000fcc0003f0d000 */
[----:B------:R-:W-:Y:S02]  /*02b0*/  FSEL R10, R10, RZ, P0 ;  /* 0x000000ff0a0a7208 */ /* 0x000fe40000000000 */
[----:B------:R-:W-:Y:S02]  /*02c0*/  LOP3.LUT R12, R13, 0x7ff00000, RZ, 0xc0, !PT ;  /* 0x7ff000000d0c7812 */ /* 0x000fe400078ec0ff */
[----:B------:R-:W-:Y:S02]  /*02d0*/  FSEL R11, R16, RZ, P0 ;  /* 0x000000ff100b7208 */ /* 0x000fe40000000000 */
[----:B------:R-:W-:-:S13]  /*02e0*/  ISETP.NE.AND P1, PT, R12, 0x7ff00000, PT ;  /* 0x7ff000000c00780c */ /* 0x000fda0003f25270 */
[----:B------:R-:W-:Y:S05]  /*02f0*/  @P1 BRA `(.L_x_22) ;  /* 0x0000000000201947 */ /* 0x000fea0003800000 */
[----:B------:R-:W-:-:S14]  /*0300*/  DSETP.NAN.AND P0, PT, R4, R4, PT ;  /* 0x000000040400722a */ /* 0x000fdc0003f08000 */
[----:B------:R-:W-:Y:S05]  /*0310*/  @P0 BRA `(.L_x_23) ;  /* 0x0000000000140947 */ /* 0x000fea0003800000 */
[----:B------:R-:W-:-:S14]  /*0320*/  DSETP.NEU.AND P0, PT, |R4|, +INF , PT ;  /* 0x7ff000000400742a */ /* 0x000fdc0003f0d200 */
[----:B------:R-:W-:Y:S05]  /*0330*/  @P0 BRA `(.L_x_22) ;  /* 0x0000000000100947 */ /* 0x000fea0003800000 */
[----:B------:R-:W-:Y:S02]  /*0340*/  IMAD.MOV.U32 R10, RZ, RZ, 0x0 ;  /* 0x00000000ff0a7424 */ /* 0x000fe400078e00ff */
[----:B------:R-:W-:Y:S01]  /*0350*/  IMAD.MOV.U32 R11, RZ, RZ, 0x7ff00000 ;  /* 0x7ff00000ff0b7424 */ /* 0x000fe200078e00ff */
[----:B------:R-:W-:Y:S06]  /*0360*/  BRA `(.L_x_22) ;  /* 0x0000000000047947 */ /* 0x000fec0003800000 */
.L_x_23:
[----:B------:R-:W-:-:S11]  /*0370*/  DADD R10, R4, 2 ;  /* 0x40000000040a7429 */ /* 0x000fd60000000000 */
.L_x_22:
[----:B------:R-:W-:Y:S05]  /*0380*/  BSYNC.RECONVERGENT B0 ;  /* 0x0000000000007941 */ /* 0x000fea0003800200 */
.L_x_21:
[----:B------:R-:W2:Y:S01]  /*0390*/  LD.E.64 R8, desc[UR4][R8.64+0x10] ;  /* 0x0000100408087980 */ /* 0x000ea2000c101b00 */
[----:B------:R-:W-:Y:S01]  /*03a0*/  DSETP.NEU.AND P0, PT, R4, 1, PT ;  /* 0x3ff000000400742a */ /* 0x000fe20003f0d000 */
[----:B------:R-:W-:Y:S01]  /*03b0*/  BSSY.RECONVERGENT B0, `(.L_x_24) ;  /* 0x0000007000007945 */ /* 0x000fe20003800200 */
[----:B------:R-:W-:-:S04]  /*03c0*/  MOV R0, 0x420 ;  /* 0x0000042000007802 */ /* 0x000fc80000000f00 */
[----:B------:R-:W-:Y:S02]  /*03d0*/  FSEL R4, R10, RZ, P0 ;  /* 0x000000ff0a047208 */ /* 0x000fe40000000000 */
[----:B------:R-:W-:-:S06]  /*03e0*/  FSEL R5, R11, 1.875, P0 ;  /* 0x3ff000000b057808 */ /* 0x000fcc0000000000 */
[----:B------:R-:W-:Y:S02]  /*03f0*/  DADD R6, R6, R4 ;  /* 0x0000000006067229 */ /* 0x000fe40000000004 */
[----:B--2---:R-:W-:-:S11]  /*0400*/  DADD R22, -RZ, |R8| ;  /* 0x00000000ff167229 */ /* 0x004fd60000000508 */
[----:B------:R-:W-:Y:S05]  /*0410*/  CALL.REL.NOINC `($_Z17calculate_fitnessP8Particle$__internal_accurate_pow) ;  /* 0x0000000000607944 */ /* 0x000fea0003c00000 */
[----:B------:R-:W-:Y:S05]  /*0420*/  BSYNC.RECONVERGENT B0 ;  /* 0x0000000000007941 */ /* 0x000fea0003800200 */
.L_x_24:
        /* <DEDUP_REMOVED lines=15> */
.L_x_27:
[----:B------:R-:W-:-:S11]  /*0520*/  DADD R10, R8, 2 ;  /* 0x40000000080a7429 */ /* 0x000fd60000000000 */
.L_x_26:
[----:B------:R-:W-:Y:S05]  /*0530*/  BSYNC.RECONVERGENT B0 ;  /* 0x0000000000007941 */ /* 0x000fea0003800200 */
.L_x_25:
[----:B------:R-:W-:-:S06]  /*0540*/  DSETP.NEU.AND P0, PT, R8, 1, PT ;  /* 0x3ff000000800742a */ /* 0x000fcc0003f0d000 */
[----:B------:R-:W-:Y:S02]  /*0550*/  FSEL R4, R10, RZ, P0 ;  /* 0x000000ff0a047208 */ /* 0x000fe40000000000 */
[----:B------:R-:W-:-:S06]  /*0560*/  FSEL R5, R11, 1.875, P0 ;  /* 0x3ff000000b057808 */ /* 0x000fcc0000000000 */
[----:B------:R-:W-:-:S07]  /*0570*/  DADD R6, R6, R4 ;  /* 0x0000000006067229 */ /* 0x000fce0000000004 */
[----:B------:R-:W-:Y:S01]  /*0580*/  STG.E.64 desc[UR4][R2.64+0x20], R6 ;  /* 0x0000200602007986 */ /* 0x000fe2000c101b04 */
[----:B------:R-:W-:Y:S05]  /*0590*/  EXIT ;  /* 0x000000000000794d */ /* 0x000fea0003800000 */
        .type           $_Z17calculate_fitnessP8Particle$__internal_accurate_pow,@function
        .size           $_Z17calculate_fitnessP8Particle$__internal_accurate_pow,(.L_x_35 - $_Z17calculate_fitnessP8Particle$__internal_accurate_pow)
$_Z17calculate_fitnessP8Particle$__internal_accurate_pow:
[----:B------:R-:W-:Y:S01]  /*05a0*/  ISETP.GT.U32.AND P0, PT, R23, 0xfffff, PT ;  /* 0x000fffff1700780c */ /* 0x000fe20003f04070 */
[----:B------:R-:W-:Y:S01]  /*05b0*/  IMAD.MOV.U32 R10, RZ, RZ, R23 ;  /* 0x000000ffff0a7224 */ /* 0x000fe200078e0017 */
[----:B------:R-:W-:Y:S01]  /*05c0*/  UMOV UR6, 0x7d2cafe2 ;  /* 0x7d2cafe200067882 */ /* 0x000fe20000000000 */
[----:B------:R-:W-:Y:S01]  /*05d0*/  IMAD.MOV.U32 R16, RZ, RZ, R22 ;  /* 0x000000ffff107224 */ /* 0x000fe200078e0016 */
[----:B------:R-:W-:Y:S01]  /*05e0*/  UMOV UR7, 0x3eb0f5ff ;  /* 0x3eb0f5ff00077882 */ /* 0x000fe20000000000 */
[----:B------:R-:W-:Y:S01]  /*05f0*/  UMOV UR8, 0x3b39803f ;  /* 0x3b39803f00087882 */ /* 0x000fe20000000000 */
[----:B------:R-:W-:-:S07]  /*0600*/  UMOV UR9, 0x3c7abc9e ;  /* 0x3c7abc9e00097882 */ /* 0x000fce0000000000 */
[----:B------:R-:W-:-:S10]  /*0610*/  @!P0 DMUL R20, R22, 1.80143985094819840000e+16 ;  /* 0x4350000016148828 */ /* 0x000fd40000000000 */
[----:B------:R-:W-:Y:S02]  /*0620*/  @!P0 IMAD.MOV.U32 R10, RZ, RZ, R21 ;  /* 0x000000ffff0a8224 */ /* 0x000fe400078e0015 */
[----:B------:R-:W-:Y:S01]  /*0630*/  @!P0 IMAD.MOV.U32 R16, RZ, RZ, R20 ;  /* 0x000000ffff108224 */ /* 0x000fe200078e0014 */
[----:B------:R-:W-:Y:S02]  /*0640*/  SHF.R.U32.HI R20, RZ, 0x14, R23 ;  /* 0x00000014ff147819 */ /* 0x000fe40000011617 */
[----:B------:R-:W-:Y:S02]  /*0650*/  LOP3.LUT R10, R10, 0x800fffff, RZ, 0xc0, !PT ;  /* 0x800fffff0a0a7812 */ /* 0x000fe400078ec0ff */
[----:B------:R-:W-:Y:S02]  /*0660*/  @!P0 LEA.HI R20, R21, 0xffffffca, RZ, 0xc ;  /* 0xffffffca15148811 */ /* 0x000fe400078f60ff */
[----:B------:R-:W-:Y:S01]  /*0670*/  LOP3.LUT R17, R10, 0x3ff00000, RZ, 0xfc, !PT ;  /* 0x3ff000000a117812 */ /* 0x000fe200078efcff */
[----:B------:R-:W-:-:S03]  /*0680*/  IMAD.MOV.U32 R10, RZ, RZ, RZ ;  /* 0x000000ffff0a7224 */ /* 0x000fc600078e00ff */
[----:B------:R-:W-:-:S13]  /*0690*/  ISETP.GE.U32.AND P1, PT, R17, 0x3ff6a09f, PT ;  /* 0x3ff6a09f1100780c */ /* 0x000fda0003f26070 */
[----:B------:R-:W-:-:S04]  /*06a0*/  @P1 VIADD R11, R17, 0xfff00000 ;  /* 0xfff00000110b1836 */ /* 0x000fc80000000000 */
[----:B------:R-:W-:-:S06]  /*06b0*/  @P1 IMAD.MOV.U32 R17, RZ, RZ, R11 ;  /* 0x000000ffff111224 */ /* 0x000fcc00078e000b */
[C---:B------:R-:W-:Y:S02]  /*06c0*/  DADD R18, R16.reuse, 1 ;  /* 0x3ff0000010127429 */ /* 0x040fe40000000000 */
[----:B------:R-:W-:-:S04]  /*06d0*/  DADD R16, R16, -1 ;  /* 0xbff0000010107429 */ /* 0x000fc80000000000 */
[----:B------:R-:W0:Y:S02]  /*06e0*/  MUFU.RCP64H R11, R19 ;  /* 0x00000013000b7308 */ /* 0x000e240000001800 */
[----:B0-----:R-:W-:-:S08]  /*06f0*/  DFMA R12, -R18, R10, 1 ;  /* 0x3ff00000120c742b */ /* 0x001fd0000000010a */
[----:B------:R-:W-:-:S08]  /*0700*/  DFMA R12, R12, R12, R12 ;  /* 0x0000000c0c0c722b */ /* 0x000fd0000000000c */
[----:B------:R-:W-:Y:S01]  /*0710*/  DFMA R10, R10, R12, R10 ;  /* 0x0000000c0a0a722b */ /* 0x000fe2000000000a */
[----:B------:R-:W-:Y:S02]  /*0720*/  IMAD.MOV.U32 R12, RZ, RZ, 0x41ad3b5a ;  /* 0x41ad3b5aff0c7424 */ /* 0x000fe400078e00ff */
[----:B------:R-:W-:-:S05]  /*0730*/  IMAD.MOV.U32 R13, RZ, RZ, 0x3ed0f5d2 ;  /* 0x3ed0f5d2ff0d7424 */ /* 0x000fca00078e00ff */
[----:B------:R-:W-:-:S08]  /*0740*/  DMUL R14, R16, R10 ;  /* 0x0000000a100e7228 */ /* 0x000fd00000000000 */
[----:B------:R-:W-:-:S08]  /*0750*/  DFMA R14, R16, R10, R14 ;  /* 0x0000000a100e722b */ /* 0x000fd0000000000e */
[CC--:B------:R-:W-:Y:S02]  /*0760*/  DMUL R26, R14.reuse, R14.reuse ;  /* 0x0000000e0e1a7228 */ /* 0x0c0fe40000000000 */
[----:B------:R-:W-:-:S06]  /*0770*/  DMUL R18, R14, R14 ;  /* 0x0000000e0e127228 */ /* 0x000fcc0000000000 */
[----:B------:R-:W-:Y:S01]  /*0780*/  DFMA R12, R26, UR6, R12 ;  /* 0x000000061a0c7c2b */ /* 0x000fe2000800000c */
[----:B------:R-:W-:Y:S01]  /*0790*/  UMOV UR6, 0x75488a3f ;  /* 0x75488a3f00067882 */ /* 0x000fe20000000000 */
[----:B------:R-:W-:Y:S01]  /*07a0*/  UMOV UR7, 0x3ef3b20a ;  /* 0x3ef3b20a00077882 */ /* 0x000fe20000000000 */
[----:B------:R-:W-:-:S05]  /*07b0*/  DFMA R22, R14, R14, -R18 ;  /* 0x0000000e0e16722b */ /* 0x000fca0000000812 */
[----:B------:R-:W-:Y:S01]  /*07c0*/  DFMA R24, R26, R12, UR6 ;  /* 0x000000061a187e2b */ /* 0x000fe2000800000c */
[----:B------:R-:W-:Y:S01]  /*07d0*/  UMOV UR6, 0xe4faecd5 ;  /* 0xe4faecd500067882 */ /* 0x000fe20000000000 */
[----:B------:R-:W-:Y:S01]  /*07e0*/  UMOV UR7, 0x3f1745cd ;  /* 0x3f1745cd00077882 */ /* 0x000fe20000000000 */
[----:B------:R-:W-:-:S05]  /*07f0*/  DADD R12, R16, -R14 ;  /* 0x00000000100c7229 */ /* 0x000fca000000080e */
[----:B------:R-:W-:Y:S01]  /*0800*/  DFMA R24, R26, R24, UR6 ;  /* 0x000000061a187e2b */ /* 0x000fe20008000018 */
[----:B------:R-:W-:Y:S01]  /*0810*/  UMOV UR6, 0x258a578b ;  /* 0x258a578b00067882 */ /* 0x000fe20000000000 */
[----:B------:R-:W-:Y:S01]  /*0820*/  UMOV UR7, 0x3f3c71c7 ;  /* 0x3f3c71c700077882 */ /* 0x000fe20000000000 */
[----:B------:R-:W-:-:S05]  /*0830*/  DADD R12, R12, R12 ;  /* 0x000000000c0c7229 */ /* 0x000fca000000000c */
[----:B------:R-:W-:Y:S01]  /*0840*/  DFMA R24, R26, R24, UR6 ;  /* 0x000000061a187e2b */ /* 0x000fe20008000018 */
[----:B------:R-:W-:Y:S01]  /*0850*/  UMOV UR6, 0x9242b910 ;  /* 0x9242b91000067882 */ /* 0x000fe20000000000 */
[----:B------:R-:W-:Y:S01]  /*0860*/  UMOV UR7, 0x3f624924 ;  /* 0x3f62492400077882 */ /* 0x000fe20000000000 */
[----:B------:R-:W-:-:S05]  /*0870*/  DFMA R12, R16, -R14, R12 ;  /* 0x8000000e100c722b */ /* 0x000fca000000000c */
[----:B------:R-:W-:Y:S01]  /*0880*/  DFMA R24, R26, R24, UR6 ;  /* 0x000000061a187e2b */ /* 0x000fe20008000018 */
[----:B------:R-:W-:Y:S01]  /*0890*/  UMOV UR6, 0x99999dfb ;  /* 0x99999dfb00067882 */ /* 0x000fe20000000000 */
[----:B------:R-:W-:Y:S01]  /*08a0*/  UMOV UR7, 0x3f899999 ;  /* 0x3f89999900077882 */ /* 0x000fe20000000000 */
[----:B------:R-:W-:-:S05]  /*08b0*/  DMUL R12, R10, R12 ;  /* 0x0000000c0a0c7228 */ /* 0x000fca0000000000 */
[----:B------:R-:W-:Y:S01]  /*08c0*/  DFMA R24, R26, R24, UR6 ;  /* 0x000000061a187e2b */ /* 0x000fe20008000018 */
[----:B------:R-:W-:Y:S01]  /*08d0*/  UMOV UR6, 0x55555555 ;  /* 0x5555555500067882 */ /* 0x000fe20000000000 */
[----:B------:R-:W-:-:S06]  /*08e0*/  UMOV UR7, 0x3fb55555 ;  /* 0x3fb5555500077882 */ /* 0x000fcc0000000000 */
[----:B------:R-:W-:-:S08]  /*08f0*/  DFMA R16, R26, R24, UR6 ;  /* 0x000000061a107e2b */ /* 0x000fd00008000018 */
[----:B------:R-:W-:Y:S01]  /*0900*/  DADD R10, -R16, UR6 ;  /* 0x00000006100a7e29 */ /* 0x000fe20008000100 */
[----:B------:R-:W-:Y:S01]  /*0910*/  UMOV UR6, 0xb9e7b0 ;  /* 0x00b9e7b000067882 */ /* 0x000fe20000000000 */
[----:B------:R-:W-:-:S06]  /*0920*/  UMOV UR7, 0x3c46a4cb ;  /* 0x3c46a4cb00077882 */ /* 0x000fcc0000000000 */
[----:B------:R-:W-:Y:S02]  /*0930*/  DFMA R10, R26, R24, R10 ;  /* 0x000000181a0a722b */ /* 0x000fe4000000000a */
[----:B------:R-:W-:Y:S01]  /*0940*/  DMUL R26, R14, R18 ;  /* 0x000000120e1a7228 */ /* 0x000fe20000000000 */
[----:B------:R-:W-:Y:S02]  /*0950*/  VIADD R25, R13, 0x100000 ;  /* 0x001000000d197836 */ /* 0x000fe40000000000 */
[----:B------:R-:W-:-:S03]  /*0960*/  IMAD.MOV.U32 R24, RZ, RZ, R12 ;  /* 0x000000ffff187224 */ /* 0x000fc600078e000c */
[----:B------:R-:W-:Y:S01]  /*0970*/  DADD R10, R10, -UR6 ;  /* 0x800000060a0a7e29 */ /* 0x000fe20008000000 */
[----:B------:R-:W-:Y:S01]  /*0980*/  UMOV UR6, 0x80000000 ;  /* 0x8000000000067882 */ /* 0x000fe20000000000 */
[----:B------:R-:W-:Y:S01]  /*0990*/  UMOV UR7, 0x43300000 ;  /* 0x4330000000077882 */ /* 0x000fe20000000000 */
[C---:B------:R-:W-:Y:S02]  /*09a0*/  DFMA R24, R14.reuse, R24, R22 ;  /* 0x000000180e18722b */ /* 0x040fe40000000016 */
[----:B------:R-:W-:-:S08]  /*09b0*/  DFMA R22, R14, R18, -R26 ;  /* 0x000000120e16722b */ /* 0x000fd0000000081a */
[----:B------:R-:W-:Y:S02]  /*09c0*/  DFMA R22, R12, R18, R22 ;  /* 0x000000120c16722b */ /* 0x000fe40000000016 */
[----:B------:R-:W-:-:S06]  /*09d0*/  DADD R18, R16, R10 ;  /* 0x0000000010127229 */ /* 0x000fcc000000000a */
[----:B------:R-:W-:Y:S02]  /*09e0*/  DFMA R22, R14, R24, R22 ;  /* 0x000000180e16722b */ /* 0x000fe40000000016 */
[----:B------:R-:W-:Y:S02]  /*09f0*/  DADD R24, R16, -R18 ;  /* 0x0000000010187229 */ /* 0x000fe40000000812 */
[----:B------:R-:W-:-:S06]  /*0a00*/  DMUL R16, R18, R26 ;  /* 0x0000001a12107228 */ /* 0x000fcc0000000000 */
[----:B------:R-:W-:Y:S02]  /*0a10*/  DADD R24, R10, R24 ;  /* 0x000000000a187229 */ /* 0x000fe40000000018 */
[----:B------:R-:W-:-:S08]  /*0a20*/  DFMA R10, R18, R26, -R16 ;  /* 0x0000001a120a722b */ /* 0x000fd00000000810 */
[----:B------:R-:W-:-:S08]  /*0a30*/  DFMA R10, R18, R22, R10 ;  /* 0x00000016120a722b */ /* 0x000fd0000000000a */
[----:B------:R-:W-:-:S08]  /*0a40*/  DFMA R24, R24, R26, R10 ;  /* 0x0000001a1818722b */ /* 0x000fd0000000000a */
[----:B------:R-:W-:-:S08]  /*0a50*/  DADD R10, R16, R24 ;  /* 0x00000000100a7229 */ /* 0x000fd00000000018 */
[--C-:B------:R-:W-:Y:S02]  /*0a60*/  DADD R18, R14, R10.reuse ;  /* 0x000000000e127229 */ /* 0x100fe4000000000a */
[----:B------:R-:W-:-:S06]  /*0a70*/  DADD R16, R16, -R10 ;  /* 0x0000000010107229 */ /* 0x000fcc000000080a */
[----:B------:R-:W-:Y:S02]  /*0a80*/  DADD R14, R14, -R18 ;  /* 0x000000000e0e7229 */ /* 0x000fe40000000812 */
[----:B------:R-:W-:-:S06]  /*0a90*/  DADD R16, R24, R16 ;  /* 0x0000000018107229 */ /* 0x000fcc0000000010 */
[----:B------:R-:W-:Y:S01]  /*0aa0*/  DADD R14, R10, R14 ;  /* 0x000000000a0e7229 */ /* 0x000fe2000000000e */
[C---:B------:R-:W-:Y:S02]  /*0ab0*/  VIADD R10, R20.reuse, 0xfffffc01 ;  /* 0xfffffc01140a7836 */ /* 0x040fe40000000000 */
[----:B------:R-:W-:-:S05]  /*0ac0*/  @P1 VIADD R10, R20, 0xfffffc02 ;  /* 0xfffffc02140a1836 */ /* 0x000fca0000000000 */
[----:B------:R-:W-:-:S08]  /*0ad0*/  DADD R16, R16, R14 ;  /* 0x0000000010107229 */ /* 0x000fd0000000000e */
[----:B------:R-:W-:Y:S01]  /*0ae0*/  DADD R16, R12, R16 ;  /* 0x000000000c107229 */ /* 0x000fe20000000010 */
[----:B------:R-:W-:Y:S01]  /*0af0*/  LOP3.LUT R12, R10, 0x80000000, RZ, 0x3c, !PT ;  /* 0x800000000a0c7812 */ /* 0x000fe200078e3cff */
[----:B------:R-:W-:-:S06]  /*0b00*/  IMAD.MOV.U32 R13, RZ, RZ, 0x43300000 ;  /* 0x43300000ff0d7424 */ /* 0x000fcc00078e00ff */
[----:B------:R-:W-:Y:S02]  /*0b10*/  DADD R14, R18, R16 ;  /* 0x00000000120e7229 */ /* 0x000fe40000000010 */
[----:B------:R-:W-:Y:S01]  /*0b20*/  DADD R12, R12, -UR6 ;  /* 0x800000060c0c7e29 */ /* 0x000fe20008000000 */
[----:B------:R-:W-:Y:S01]  /*0b30*/  UMOV UR6, 0xfefa39ef ;  /* 0xfefa39ef00067882 */ /* 0x000fe20000000000 */
[----:B------:R-:W-:-:S04]  /*0b40*/  UMOV UR7, 0x3fe62e42 ;  /* 0x3fe62e4200077882 */ /* 0x000fc80000000000 */
[--C-:B------:R-:W-:Y:S02]  /*0b50*/  DADD R20, R18, -R14.reuse ;  /* 0x0000000012147229 */ /* 0x100fe4000000080e */
[----:B------:R-:W-:-:S06]  /*0b60*/  DFMA R10, R12, UR6, R14 ;  /* 0x000000060c0a7c2b */ /* 0x000fcc000800000e */
[----:B------:R-:W-:Y:S02]  /*0b70*/  DADD R20, R16, R20 ;  /* 0x0000000010147229 */ /* 0x000fe40000000014 */
[----:B------:R-:W-:-:S08]  /*0b80*/  DFMA R18, R12, -UR6, R10 ;  /* 0x800000060c127c2b */ /* 0x000fd0000800000a */
[----:B------:R-:W-:-:S08]  /*0b90*/  DADD R18, -R14, R18 ;  /* 0x000000000e127229 */ /* 0x000fd00000000112 */
[----:B------:R-:W-:-:S08]  /*0ba0*/  DADD R18, R20, -R18 ;  /* 0x0000000014127229 */ /* 0x000fd00000000812 */
[----:B------:R-:W-:-:S08]  /*0bb0*/  DFMA R18, R12, UR8, R18 ;  /* 0x000000080c127c2b */ /* 0x000fd00008000012 */
[----:B------:R-:W-:-:S08]  /*0bc0*/  DADD R12, R10, R18 ;  /* 0x000000000a0c7229 */ /* 0x000fd00000000012 */
[----:B------:R-:W-:Y:S02]  /*0bd0*/  DADD R10, R10, -R12 ;  /* 0x000000000a0a7229 */ /* 0x000fe4000000080c */
[----:B------:R-:W-:-:S06]  /*0be0*/  DMUL R16, R12, 2 ;  /* 0x400000000c107828 */ /* 0x000fcc0000000000 */
[----:B------:R-:W-:Y:S02]  /*0bf0*/  DADD R18, R18, R10 ;  /* 0x0000000012127229 */ /* 0x000fe4000000000a */
[----:B------:R-:W-:Y:S01]  /*0c00*/  DFMA R12, R12, 2, -R16 ;  /* 0x400000000c0c782b */ /* 0x000fe20000000810 */
[----:B------:R-:W-:Y:S02]  /*0c10*/  IMAD.MOV.U32 R10, RZ, RZ, 0x652b82fe ;  /* 0x652b82feff0a7424 */ /* 0x000fe400078e00ff */
[----:B------:R-:W-:-:S05]  /*0c20*/  IMAD.MOV.U32 R11, RZ, RZ, 0x3ff71547 ;  /* 0x3ff71547ff0b7424 */ /* 0x000fca00078e00ff */
[----:B------:R-:W-:-:S08]  /*0c30*/  DFMA R18, R18, 2, R12 ;  /* 0x400000001212782b */ /* 0x000fd0000000000c */
[----:B------:R-:W-:-:S08]  /*0c40*/  DADD R12, R16, R18 ;  /* 0x00000000100c7229 */ /* 0x000fd00000000012 */
[----:B------:R-:W-:Y:S02]  /*0c50*/  DFMA R10, R12, R10, 6.75539944105574400000e+15 ;  /* 0x433800000c0a742b */ /* 0x000fe4000000000a */
[----:B------:R-:W-:Y:S01]  /*0c60*/  FSETP.GEU.AND P0, PT, |R13|, 4.1917929649353027344, PT ;  /* 0x4086232b0d00780b */ /* 0x000fe20003f0e200 */
[----:B------:R-:W-:-:S05]  /*0c70*/  DADD R16, R16, -R12 ;  /* 0x0000000010107229 */ /* 0x000fca000000080c */
[----:B------:R-:W-:-:S03]  /*0c80*/  DADD R14, R10, -6.75539944105574400000e+15 ;  /* 0xc33800000a0e7429 */ /* 0x000fc60000000000 */
[----:B------:R-:W-:-:S05]  /*0c90*/  DADD R18, R18, R16 ;  /* 0x0000000012127229 */ /* 0x000fca0000000010 */
[----:B------:R-:W-:Y:S01]  /*0ca0*/  DFMA R20, R14, -UR6, R12 ;  /* 0x800000060e147c2b */ /* 0x000fe2000800000c */
[----:B------:R-:W-:Y:S01]  /*0cb0*/  UMOV UR6, 0x3b39803f ;  /* 0x3b39803f00067882 */ /* 0x000fe20000000000 */
[----:B------:R-:W-:-:S06]  /*0cc0*/  UMOV UR7, 0x3c7abc9e ;  /* 0x3c7abc9e00077882 */ /* 0x000fcc0000000000 */
[----:B------:R-:W-:Y:S01]  /*0cd0*/  DFMA R14, R14, -UR6, R20 ;  /* 0x800000060e0e7c2b */ /* 0x000fe20008000014 */
[----:B------:R-:W-:Y:S01]  /*0ce0*/  UMOV UR6, 0x69ce2bdf ;  /* 0x69ce2bdf00067882 */ /* 0x000fe20000000000 */
[----:B------:R-:W-:Y:S01]  /*0cf0*/  IMAD.MOV.U32 R20, RZ, RZ, -0x35dec16 ;  /* 0xfca213eaff147424 */ /* 0x000fe200078e00ff */
[----:B------:R-:W-:Y:S01]  /*0d00*/  UMOV UR7, 0x3e5ade15 ;  /* 0x3e5ade1500077882 */ /* 0x000fe20000000000 */
[----:B------:R-:W-:-:S06]  /*0d10*/  IMAD.MOV.U32 R21, RZ, RZ, 0x3e928af3 ;  /* 0x3e928af3ff157424 */ /* 0x000fcc00078e00ff */
[----:B------:R-:W-:Y:S01]  /*0d20*/  DFMA R20, R14, UR6, R20 ;  /* 0x000000060e147c2b */ /* 0x000fe20008000014 */
[----:B------:R-:W-:Y:S01]  /*0d30*/  UMOV UR6, 0x62401315 ;  /* 0x6240131500067882 */ /* 0x000fe20000000000 */
[----:B------:R-:W-:-:S06]  /*0d40*/  UMOV UR7, 0x3ec71dee ;  /* 0x3ec71dee00077882 */ /* 0x000fcc0000000000 */
[----:B------:R-:W-:Y:S01]  /*0d50*/  DFMA R20, R14, R20, UR6 ;  /* 0x000000060e147e2b */ /* 0x000fe20008000014 */
        /* <DEDUP_REMOVED lines=20> */
[----:B------:R-:W-:-:S08]  /*0ea0*/  DFMA R20, R14, R20, UR6 ;  /* 0x000000060e147e2b */ /* 0x000fd00008000014 */
[----:B------:R-:W-:-:S08]  /*0eb0*/  DFMA R20, R14, R20, 1 ;  /* 0x3ff000000e14742b */ /* 0x000fd00000000014 */
[----:B------:R-:W-:-:S10]  /*0ec0*/  DFMA R14, R14, R20, 1 ;  /* 0x3ff000000e0e742b */ /* 0x000fd40000000014 */
[----:B------:R-:W-:Y:S02]  /*0ed0*/  IMAD R17, R10, 0x100000, R15 ;  /* 0x001000000a117824 */ /* 0x000fe400078e020f */
[----:B------:R-:W-:Y:S01]  /*0ee0*/  IMAD.MOV.U32 R16, RZ, RZ, R14 ;  /* 0x000000ffff107224 */ /* 0x000fe200078e000e */
[----:B------:R-:W-:Y:S06]  /*0ef0*/  @!P0 BRA `(.L_x_28) ;  /* 0x0000000000308947 */ /* 0x000fec0003800000 */
[----:B------:R-:W-:Y:S01]  /*0f00*/  FSETP.GEU.AND P1, PT, |R13|, 4.2275390625, PT ;  /* 0x408748000d00780b */ /* 0x000fe20003f2e200 */
[C---:B------:R-:W-:Y:S02]  /*0f10*/  DADD R16, R12.reuse, +INF ;  /* 0x7ff000000c107429 */ /* 0x040fe40000000000 */
[----:B------:R-:W-:-:S08]  /*0f20*/  DSETP.GEU.AND P0, PT, R12, RZ, PT ;  /* 0x000000ff0c00722a */ /* 0x000fd00003f0e000 */
[----:B------:R-:W-:Y:S02]  /*0f30*/  FSEL R16, R16, RZ, P0 ;  /* 0x000000ff10107208 */ /* 0x000fe40000000000 */
[----:B------:R-:W-:Y:S02]  /*0f40*/  @!P1 LEA.HI R11, R10, R10, RZ, 0x1 ;  /* 0x0000000a0a0b9211 */ /* 0x000fe400078f08ff */
[----:B------:R-:W-:Y:S02]  /*0f50*/  FSEL R17, R17, RZ, P0 ;  /* 0x000000ff11117208 */ /* 0x000fe40000000000 */
[----:B------:R-:W-:-:S05]  /*0f60*/  @!P1 SHF.R.S32.HI R11, RZ, 0x1, R11 ;  /* 0x00000001ff0b9819 */ /* 0x000fca000001140b */
[----:B------:R-:W-:Y:S02]  /*0f70*/  @!P1 IMAD.IADD R10, R10, 0x1, -R11 ;  /* 0x000000010a0a9824 */ /* 0x000fe400078e0a0b */
[----:B------:R-:W-:-:S03]  /*0f80*/  @!P1 IMAD R15, R11, 0x100000, R15 ;  /* 0x001000000b0f9824 */ /* 0x000fc600078e020f */
[----:B------:R-:W-:Y:S01]  /*0f90*/  @!P1 LEA R11, R10, 0x3ff00000, 0x14 ;  /* 0x3ff000000a0b9811 */ /* 0x000fe200078ea0ff */
[----:B------:R-:W-:-:S06]  /*0fa0*/  @!P1 IMAD.MOV.U32 R10, RZ, RZ, RZ ;  /* 0x000000ffff0a9224 */ /* 0x000fcc00078e00ff */
[----:B------:R-:W-:-:S11]  /*0fb0*/  @!P1 DMUL R16, R14, R10 ;  /* 0x0000000a0e109228 */ /* 0x000fd60000000000 */
.L_x_28:
[----:B------:R-:W-:Y:S01]  /*0fc0*/  DFMA R18, R18, R16, R16 ;  /* 0x000000101212722b */ /* 0x000fe20000000010 */
[----:B------:R-:W-:Y:S01]  /*0fd0*/  IMAD.MOV.U32 R12, RZ, RZ, R0 ;  /* 0x000000ffff0c7224 */ /* 0x000fe200078e0000 */
[----:B------:R-:W-:Y:S01]  /*0fe0*/  DSETP.NEU.AND P0, PT, |R16|, +INF , PT ;  /* 0x7ff000001000742a */ /* 0x000fe20003f0d200 */
[----:B------:R-:W-:-:S07]  /*0ff0*/  IMAD.MOV.U32 R13, RZ, RZ, 0x0 ;  /* 0x00000000ff0d7424 */ /* 0x000fce00078e00ff */
[----:B------:R-:W-:Y:S02]  /*1000*/  FSEL R10, R16, R18, !P0 ;  /* 0x00000012100a7208 */ /* 0x000fe40004000000 */
[----:B------:R-:W-:Y:S01]  /*1010*/  FSEL R16, R17, R19, !P0 ;  /* 0x0000001311107208 */ /* 0x000fe20004000000 */
[----:B------:R-:W-:Y:S06]  /*1020*/  RET.REL.NODEC R12 `(_Z17calculate_fitnessP8Particle) ;  /* 0xffffffec0cf47950 */ /* 0x000fec0003c3ffff */
.L_x_29:
        /* <DEDUP_REMOVED lines=13> */
.L_x_35:


//--------------------- .text._Z36update_AllParticle_position_velocityP5SwarmPdS1_S1_iii --------------------------
	.section	.text._Z36update_AllParticle_position_velocityP5SwarmPdS1_S1_iii,"ax",@progbits
	.align	128
        .global         _Z36update_AllParticle_position_velocityP5SwarmPdS1_S1_iii
        .type           _Z36update_AllParticle_position_velocityP5SwarmPdS1_S1_iii,@function
        .size           _Z36update_AllParticle_position_velocityP5SwarmPdS1_S1_iii,(.L_x_40 - _Z36update_AllParticle_position_velocityP5SwarmPdS1_S1_iii)
        .other          _Z36update_AllParticle_position_velocityP5SwarmPdS1_S1_iii,@"STO_CUDA_ENTRY STV_DEFAULT"
_Z36update_AllParticle_position_velocityP5SwarmPdS1_S1_iii:
.text._Z36update_AllParticle_position_velocityP5SwarmPdS1_S1_iii:
[----:B------:R-:W-:Y:S01]  /*0000*/  LDC R1, c[0x0][0x37c] ;  /* 0x0000df00ff017b82 */ /* 0x000fe20000000800 */
[----:B------:R-:W0:Y:S07]  /*0010*/  S2R R0, SR_TID.X ;  /* 0x0000000000007919 */ /* 0x000e2e0000002100 */
[----:B------:R-:W0:Y:S08]  /*0020*/  S2UR UR4, SR_CTAID.X ;  /* 0x00000000000479c3 */ /* 0x000e300000002500 */
[----:B------:R-:W0:Y:S08]  /*0030*/  LDC R3, c[0x0][0x360] ;  /* 0x0000d800ff037b82 */ /* 0x000e300000000800 */
[----:B------:R-:W1:Y:S01]  /*0040*/  LDC.64 R4, c[0x0][0x3a0] ;  /* 0x0000e800ff047b82 */ /* 0x000e620000000a00 */
[----:B0-----:R-:W-:Y:S01]  /*0050*/  IMAD R0, R3, UR4, R0 ;  /* 0x0000000403007c24 */ /* 0x001fe2000f8e0200 */
[----:B-1----:R-:W-:-:S04]  /*0060*/  ISETP.GE.AND P0, PT, R4, 0x1, PT ;  /* 0x000000010400780c */ /* 0x002fc80003f06270 */
[----:B------:R-:W-:-:S13]  /*0070*/  ISETP.LE.OR P0, PT, R0, R5, !P0 ;  /* 0x000000050000720c */ /* 0x000fda0004703670 */
[----:B------:R-:W-:Y:S05]  /*0080*/  @P0 EXIT ;  /* 0x000000000000094d */ /* 0x000fea0003800000 */
[----:B------:R-:W0:Y:S02]  /*0090*/  LDC R2, c[0x0][0x3a8] ;  /* 0x0000ea00ff027b82 */ /* 0x000e240000000800 */
[----:B0-----:R-:W-:-:S13]  /*00a0*/  ISETP.GE.AND P0, PT, R2, 0x1, PT ;  /* 0x000000010200780c */ /* 0x001fda0003f06270 */
[----:B------:R-:W-:Y:S05]  /*00b0*/  @!P0 EXIT ;  /* 0x000000000000894d */ /* 0x000fea0003800000 */
[----:B------:R-:W0:Y:S01]  /*00c0*/  LDC.64 R2, c[0x0][0x398] ;  /* 0x0000e600ff027b82 */ /* 0x000e220000000a00 */
[----:B------:R-:W1:Y:S01]  /*00d0*/  LDCU.64 UR10, c[0x0][0x358] ;  /* 0x00006b00ff0a77ac */ /* 0x000e620008000a00 */
[----:B------:R-:W-:Y:S01]  /*00e0*/  UMOV UR4, URZ ;  /* 0x000000ff00047c82 */ /* 0x000fe20008000000 */
[----:B01----:R-:W-:-:S07]  /*00f0*/  IMAD.WIDE R2, R0, 0x8, R2 ;  /* 0x0000000800027825 */ /* 0x003fce00078e0202 */
.L_x_31:
[----:B------:R-:W0:Y:S01]  /*0100*/  LDCU UR5, c[0x0][0x3a0] ;  /* 0x00007400ff0577ac */ /* 0x000e220008000800 */
[----:B------:R-:W-:Y:S02]  /*0110*/  IMAD.U32 R20, RZ, RZ, UR4 ;  /* 0x00000004ff147e24 */ /* 0x000fe4000f8e00ff */
[----:B------:R-:W-:Y:S01]  /*0120*/  IMAD.MOV.U32 R21, RZ, RZ, RZ ;  /* 0x000000ffff157224 */ /* 0x000fe200078e00ff */
[----:B------:R-:W1:Y:S01]  /*0130*/  LDCU UR9, c[0x0][0x3a8] ;  /* 0x00007500ff0977ac */ /* 0x000e620008000800 */
[----:B------:R-:W-:Y:S01]  /*0140*/  UIADD3 UR4, UPT, UPT, UR4, 0x1, URZ ;  /* 0x0000000104047890 */ /* 0x000fe2000fffe0ff */
[----:B------:R-:W2:Y:S01]  /*0150*/  LDCU.64 UR14, c[0x0][0x390] ;  /* 0x00007200ff0e77ac */ /* 0x000ea20008000a00 */
[----:B------:R-:W-:Y:S01]  /*0160*/  UMOV UR7, URZ ;  /* 0x000000ff00077c82 */ /* 0x000fe20008000000 */
[----:B------:R-:W-:Y:S01]  /*0170*/  UMOV UR8, URZ ;  /* 0x000000ff00087c82 */ /* 0x000fe20008000000 */
[----:B------:R-:W-:Y:S01]  /*0180*/  UMOV UR6, URZ ;  /* 0x000000ff00067c82 */ /* 0x000fe20008000000 */
[----:B0-----:R-:W-:-:S03]  /*0190*/  UISETP.NE.AND UP0, UPT, UR4, UR5, UPT ;  /* 0x000000050400728c */ /* 0x001fc6000bf05270 */
[----:B------:R-:W-:Y:S01]  /*01a0*/  UMOV UR5, URZ ;  /* 0x000000ff00057c82 */ /* 0x000fe20008000000 */
[----:B-1----:R-:W-:-:S12]  /*01b0*/  UIADD3 UR9, UPT, UPT, -UR9, URZ, URZ ;  /* 0x000000ff09097290 */ /* 0x002fd8000fffe1ff */
.L_x_30:
[----:B------:R-:W0:Y:S02]  /*01c0*/  LDC.64 R4, c[0x0][0x380] ;  /* 0x0000e000ff047b82 */ /* 0x000e240000000a00 */
[----:B0-----:R-:W-:-:S05]  /*01d0*/  IMAD.WIDE.U32 R4, R20, 0x18, R4 ;  /* 0x0000001814047825 */ /* 0x001fca00078e0004 */
[----:B------:R-:W3:Y:S04]  /*01e0*/  LDG.E.64 R6, desc[UR10][R4.64] ;  /* 0x0000000a04067981 */ /* 0x000ee8000c1e1b00 */
[----:B------:R-:W4:Y:S01]  /*01f0*/  LDG.E.64 R22, desc[UR10][R4.64+0x8] ;  /* 0x0000080a04167981 */ /* 0x000f22000c1e1b00 */
[----:B---3--:R-:W-:-:S05]  /*0200*/  IMAD.WIDE R8, R0, 0x28, R6 ;  /* 0x0000002800087825 */ /* 0x008fca00078e0206 */
[----:B------:R-:W3:Y:S04]  /*0210*/  LDG.E.64 R6, desc[UR10][R8.64+0x10] ;  /* 0x0000100a08067981 */ /* 0x000ee8000c1e1b00 */
[----:B------:R-:W5:Y:S04]  /*0220*/  LDG.E.64 R10, desc[UR10][R8.64] ;  /* 0x0000000a080a7981 */ /* 0x000f68000c1e1b00 */
[----:B------:R-:W4:Y:S01]  /*0230*/  LDG.E.64 R12, desc[UR10][R8.64+0x8] ;  /* 0x0000080a080c7981 */ /* 0x000f22000c1e1b00 */
[----:B--2---:R-:W-:-:S04]  /*0240*/  UIADD3 UR12, UP1, UPT, UR5, UR14, URZ ;  /* 0x0000000e050c7290 */ /* 0x004fc8000ff3e0ff */
[----:B------:R-:W-:Y:S02]  /*0250*/  UIADD3.X UR13, UPT, UPT, UR6, UR15, URZ, UP1, !UPT ;  /* 0x0000000f060d7290 */ /* 0x000fe40008ffe4ff */
[----:B------:R-:W-:Y:S01]  /*0260*/  IMAD.U32 R18, RZ, RZ, UR12 ;  /* 0x0000000cff127e24 */ /* 0x000fe2000f8e00ff */
[----:B------:R-:W2:Y:S03]  /*0270*/  LDG.E.64 R8, desc[UR10][R2.64] ;  /* 0x0000000a02087981 */ /* 0x000ea6000c1e1b00 */
[----:B------:R-:W-:-:S06]  /*0280*/  IMAD.U32 R19, RZ, RZ, UR13 ;  /* 0x0000000dff137e24 */ /* 0x000fcc000f8e00ff */
[----:B------:R-:W2:Y:S01]  /*0290*/  LDG.E.64 R18, desc[UR10][R18.64] ;  /* 0x0000000a12127981 */ /* 0x000ea2000c1e1b00 */
[----:B---3--:R-:W-:Y:S02]  /*02a0*/  IADD3 R24, P0, PT, R6, UR5, RZ ;  /* 0x0000000506187c10 */ /* 0x008fe4000ff1e0ff */
[----:B-----5:R-:W-:Y:S02]  /*02b0*/  IADD3 R26, P1, PT, R10, UR5, RZ ;  /* 0x000000050a1a7c10 */ /* 0x020fe4000ff3e0ff */
[----:B----4-:R-:W-:Y:S02]  /*02c0*/  IADD3 R6, P2, PT, R12, UR5, RZ ;  /* 0x000000050c067c10 */ /* 0x010fe4000ff5e0ff */
[----:B------:R-:W-:Y:S02]  /*02d0*/  IADD3.X R25, PT, PT, R7, UR6, RZ, P0, !PT ;  /* 0x0000000607197c10 */ /* 0x000fe400087fe4ff */
[----:B------:R-:W-:Y:S02]  /*02e0*/  IADD3.X R27, PT, PT, R11, UR6, RZ, P1, !PT ;  /* 0x000000060b1b7c10 */ /* 0x000fe40008ffe4ff */
[----:B------:R-:W-:Y:S01]  /*02f0*/  IADD3.X R7, PT, PT, R13, UR6, RZ, P2, !PT ;  /* 0x000000060d077c10 */ /* 0x000fe200097fe4ff */
[----:B------:R-:W3:Y:S01]  /*0300*/  LDG.E.64 R10, desc[UR10][R24.64] ;  /* 0x0000000a180a7981 */ /* 0x000ee2000c1e1b00 */
[----:B------:R-:W-:-:S03]  /*0310*/  IADD3 R16, P0, PT, R2, UR5, RZ ;  /* 0x0000000502107c10 */ /* 0x000fc6000ff1e0ff */
[----:B------:R-:W3:Y:S01]  /*0320*/  LDG.E.64 R12, desc[UR10][R26.64] ;  /* 0x0000000a1a0c7981 */ /* 0x000ee2000c1e1b00 */
[----:B------:R-:W-:-:S03]  /*0330*/  IADD3.X R17, PT, PT, R3, UR6, RZ, P0, !PT ;  /* 0x0000000603117c10 */ /* 0x000fc600087fe4ff */
[----:B------:R-:W4:Y:S01]  /*0340*/  LDG.E.64 R14, desc[UR10][R6.64] ;  /* 0x0000000a060e7981 */ /* 0x000f22000c1e1b00 */
[----:B------:R-:W-:-:S03]  /*0350*/  IADD3 R22, P0, PT, R22, UR5, RZ ;  /* 0x0000000516167c10 */ /* 0x000fc6000ff1e0ff */
[----:B------:R-:W5:Y:S01]  /*0360*/  LDG.E.64 R16, desc[UR10][R16.64] ;  /* 0x0000000a10107981 */ /* 0x000f62000c1e1b00 */
[----:B------:R-:W-:-:S06]  /*0370*/  IADD3.X R23, PT, PT, R23, UR6, RZ, P0, !PT ;  /* 0x0000000617177c10 */ /* 0x000fcc00087fe4ff */
[----:B------:R-:W5:Y:S01]  /*0380*/  LDG.E.64 R22, desc[UR10][R22.64] ;  /* 0x0000000a16167981 */ /* 0x000f62000c1e1b00 */
[----:B------:R-:W-:Y:S01]  /*0390*/  UMOV UR12, 0x9999999a ;  /* 0x9999999a000c7882 */ /* 0x000fe20000000000 */
[----:B------:R-:W-:Y:S01]  /*03a0*/  UMOV UR13, 0x3fd99999 ;  /* 0x3fd99999000d7882 */ /* 0x000fe20000000000 */
[----:B---3--:R-:W-:Y:S02]  /*03b0*/  DADD R10, R10, -R12 ;  /* 0x000000000a0a7229 */ /* 0x008fe4000000080c */
[----:B----4-:R-:W-:Y:S02]  /*03c0*/  DMUL R14, R14, UR12 ;  /* 0x0000000c0e0e7c28 */ /* 0x010fe40008000000 */
[----:B--2---:R-:W-:-:S06]  /*03d0*/  DADD R24, -R12, R18 ;  /* 0x000000000c187229 */ /* 0x004fcc0000000112 */
[----:B------:R-:W-:Y:S02]  /*03e0*/  DFMA R10, R8, R10, R14 ;  /* 0x0000000a080a722b */ /* 0x000fe4000000000e */
[----:B-----5:R-:W-:Y:S02]  /*03f0*/  DADD R14, R16, R16 ;  /* 0x00000000100e7229 */ /* 0x020fe40000000010 */
[----:B------:R-:W-:-:S06]  /*0400*/  DADD R12, -R12, R22 ;  /* 0x000000000c0c7229 */ /* 0x000fcc0000000116 */
[----:B------:R-:W-:-:S08]  /*0410*/  DFMA R10, R14, R24, R10 ;  /* 0x000000180e0a722b */ /* 0x000fd0000000000a */
[----:B------:R-:W-:-:S07]  /*0420*/  DFMA R10, R8, R12, R10 ;  /* 0x0000000c080a722b */ /* 0x000fce000000000a */
[----:B------:R0:W-:Y:S04]  /*0430*/  STG.E.64 desc[UR10][R6.64], R10 ;  /* 0x0000000a06007986 */ /* 0x0001e8000c101b0a */
[----:B------:R-:W2:Y:S02]  /*0440*/  LDG.E.64 R8, desc[UR10][R4.64] ;  /* 0x0000000a04087981 */ /* 0x000ea4000c1e1b00 */
[----:B--2---:R-:W-:-:S04]  /*0450*/  IADD3 R8, P0, PT, R8, UR7, RZ ;  /* 0x0000000708087c10 */ /* 0x004fc8000ff1e0ff */
[----:B------:R-:W-:-:S05]  /*0460*/  IADD3.X R9, PT, PT, R9, UR8, RZ, P0, !PT ;  /* 0x0000000809097c10 */ /* 0x000fca00087fe4ff */
[----:B------:R-:W2:Y:S04]  /*0470*/  LDG.E.64 R14, desc[UR10][R8.64+0x8] ;  /* 0x0000080a080e7981 */ /* 0x000ea8000c1e1b00 */
[----:B------:R-:W3:Y:S01]  /*0480*/  LDG.E.64 R12, desc[UR10][R8.64] ;  /* 0x0000000a080c7981 */ /* 0x000ee2000c1e1b00 */
[----:B--2---:R-:W-:-:S04]  /*0490*/  IMAD.WIDE R16, R0, 0x8, R14 ;  /* 0x0000000800107825 */ /* 0x004fc800078e020e */
[----:B---3--:R-:W-:Y:S02]  /*04a0*/  IMAD.WIDE R12, R0, 0x8, R12 ;  /* 0x00000008000c7825 */ /* 0x008fe400078e020c */
[----:B------:R-:W2:Y:S04]  /*04b0*/  LDG.E.64 R16, desc[UR10][R16.64] ;  /* 0x0000000a10107981 */ /* 0x000ea8000c1e1b00 */
[----:B------:R-:W2:Y:S02]  /*04c0*/  LDG.E.64 R14, desc[UR10][R12.64] ;  /* 0x0000000a0c0e7981 */ /* 0x000ea4000c1e1b00 */
[----:B--2---:R-:W-:-:S07]  /*04d0*/  DADD R14, R14, R16 ;  /* 0x000000000e0e7229 */ /* 0x004fce0000000010 */
[----:B------:R1:W-:Y:S04]  /*04e0*/  STG.E.64 desc[UR10][R12.64], R14 ;  /* 0x0000000e0c007986 */ /* 0x0003e8000c101b0a */
[----:B0-----:R-:W2:Y:S01]  /*04f0*/  LDG.E.64 R6, desc[UR10][R4.64] ;  /* 0x0000000a04067981 */ /* 0x001ea2000c1e1b00 */
[----:B-1----:R-:W0:Y:S01]  /*0500*/  LDC.64 R14, c[0x0][0x388] ;  /* 0x0000e200ff0e7b82 */ /* 0x002e220000000a00 */
[----:B--2---:R-:W-:-:S05]  /*0510*/  IMAD.WIDE R6, R0, 0x28, R6 ;  /* 0x0000002800067825 */ /* 0x004fca00078e0206 */
[----:B------:R-:W2:Y:S04]  /*0520*/  LDG.E.64 R10, desc[UR10][R6.64] ;  /* 0x0000000a060a7981 */ /* 0x000ea8000c1e1b00 */
[----:B------:R-:W3:Y:S01]  /*0530*/  LDG.E.64 R18, desc[UR10][R6.64+0x8] ;  /* 0x0000080a06127981 */ /* 0x000ee2000c1e1b00 */
[----:B--2---:R-:W-:Y:S02]  /*0540*/  IADD3 R8, P0, PT, R10, UR5, RZ ;  /* 0x000000050a087c10 */ /* 0x004fe4000ff1e0ff */
[----:B---3--:R-:W-:Y:S02]  /*0550*/  IADD3 R18, P1, PT, R18, UR5, RZ ;  /* 0x0000000512127c10 */ /* 0x008fe4000ff3e0ff */
[----:B------:R-:W-:Y:S02]  /*0560*/  IADD3.X R9, PT, PT, R11, UR6, RZ, P0, !PT ;  /* 0x000000060b097c10 */ /* 0x000fe400087fe4ff */
[----:B------:R-:W-:-:S03]  /*0570*/  IADD3.X R19, PT, PT, R19, UR6, RZ, P1, !PT ;  /* 0x0000000613137c10 */ /* 0x000fc60008ffe4ff */
[----:B------:R-:W2:Y:S04]  /*0580*/  LDG.E.64 R10, desc[UR10][R8.64] ;  /* 0x0000000a080a7981 */ /* 0x000ea8000c1e1b00 */
[----:B------:R-:W2:Y:S02]  /*0590*/  LDG.E.64 R16, desc[UR10][R18.64] ;  /* 0x0000000a12107981 */ /* 0x000ea4000c1e1b00 */
[----:B--2---:R-:W-:-:S07]  /*05a0*/  DADD R10, R10, R16 ;  /* 0x000000000a0a7229 */ /* 0x004fce0000000010 */
[----:B------:R1:W-:Y:S04]  /*05b0*/  STG.E.64 desc[UR10][R8.64], R10 ;  /* 0x0000000a08007986 */ /* 0x0003e8000c101b0a */
[----:B------:R-:W2:Y:S02]  /*05c0*/  LDG.E.64 R12, desc[UR10][R4.64] ;  /* 0x0000000a040c7981 */ /* 0x000ea4000c1e1b00 */
[----:B--2---:R-:W-:-:S05]  /*05d0*/  IMAD.WIDE R12, R0, 0x28, R12 ;  /* 0x00000028000c7825 */ /* 0x004fca00078e020c */
[----:B------:R-:W2:Y:S01]  /*05e0*/  LDG.E.64 R6, desc[UR10][R12.64] ;  /* 0x0000000a0c067981 */ /* 0x000ea2000c1e1b00 */
[----:B0-----:R-:W-:-:S05]  /*05f0*/  IMAD.WIDE.U32 R22, R21, 0x8, R14 ;  /* 0x0000000815167825 */ /* 0x001fca00078e000e */
[----:B------:R-:W3:Y:S01]  /*0600*/  LDG.E.64 R24, desc[UR10][R22.64+0x8] ;  /* 0x0000080a16187981 */ /* 0x000ee2000c1e1b00 */
[----:B--2---:R-:W-:-:S04]  /*0610*/  IADD3 R16, P0, PT, R6, UR5, RZ ;  /* 0x0000000506107c10 */ /* 0x004fc8000ff1e0ff */
[----:B------:R-:W-:-:S05]  /*0620*/  IADD3.X R17, PT, PT, R7, UR6, RZ, P0, !PT ;  /* 0x0000000607117c10 */ /* 0x000fca00087fe4ff */
[----:B------:R-:W3:Y:S02]  /*0630*/  LDG.E.64 R14, desc[UR10][R16.64] ;  /* 0x0000000a100e7981 */ /* 0x000ee4000c1e1b00 */
[----:B---3--:R-:W-:-:S14]  /*0640*/  DSETP.GT.AND P0, PT, R14, R24, PT ;  /* 0x000000180e00722a */ /* 0x008fdc0003f04000 */
[----:B------:R0:W-:Y:S04]  /*0650*/  @P0 STG.E.64 desc[UR10][R16.64], R24 ;  /* 0x0000001810000986 */ /* 0x0001e8000c101b0a */
[----:B------:R-:W1:Y:S04]  /*0660*/  @P0 LDG.E.64 R4, desc[UR10][R4.64] ;  /* 0x0000000a04040981 */ /* 0x000e68000c1e1b00 */
[----:B------:R-:W2:Y:S01]  /*0670*/  LDG.E.64 R12, desc[UR10][R22.64] ;  /* 0x0000000a160c7981 */ /* 0x000ea2000c1e1b00 */
[----:B-1----:R-:W-:-:S05]  /*0680*/  @P0 IMAD.WIDE R8, R0, 0x28, R4 ;  /* 0x0000002800080825 */ /* 0x002fca00078e0204 */
[----:B------:R-:W3:Y:S02]  /*0690*/  @P0 LDG.E.64 R6, desc[UR10][R8.64] ;  /* 0x0000000a08060981 */ /* 0x000ee4000c1e1b00 */
[----:B---3--:R-:W-:-:S04]  /*06a0*/  @P0 IADD3 R10, P1, PT, R6, UR5, RZ ;  /* 0x00000005060a0c10 */ /* 0x008fc8000ff3e0ff */
[----:B------:R-:W-:-:S05]  /*06b0*/  @P0 IADD3.X R11, PT, PT, R7, UR6, RZ, P1, !PT ;  /* 0x00000006070b0c10 */ /* 0x000fca0008ffe4ff */
[----:B------:R-:W2:Y:S01]  /*06c0*/  @P0 LDG.E.64 R14, desc[UR10][R10.64] ;  /* 0x0000000a0a0e0981 */ /* 0x000ea2000c1e1b00 */
[----:B------:R-:W-:-:S04]  /*06d0*/  IADD3 R6, P1, PT, R6, UR5, RZ ;  /* 0x0000000506067c10 */ /* 0x000fc8000ff3e0ff */
[----:B------:R-:W-:Y:S01]  /*06e0*/  IADD3.X R7, PT, PT, R7, UR6, RZ, P1, !PT ;  /* 0x0000000607077c10 */ /* 0x000fe20008ffe4ff */
[----:B------:R-:W-:Y:S02]  /*06f0*/  UIADD3 UR5, UP1, UPT, UR5, 0x8, URZ ;  /* 0x0000000805057890 */ /* 0x000fe4000ff3e0ff */
[----:B------:R-:W-:Y:S02]  /*0700*/  UIADD3 UR9, UPT, UPT, UR9, 0x1, URZ ;  /* 0x0000000109097890 */ /* 0x000fe4000fffe0ff */
[----:B------:R-:W-:Y:S02]  /*0710*/  UIADD3.X UR6, UPT, UPT, URZ, UR6, URZ, UP1, !UPT ;  /* 0x00000006ff067290 */ /* 0x000fe40008ffe4ff */
[----:B------:R-:W-:Y:S02]  /*0720*/  UISETP.NE.AND UP1, UPT, UR9, URZ, UPT ;  /* 0x000000ff0900728c */ /* 0x000fe4000bf25270 */
[----:B------:R-:W-:-:S04]  /*0730*/  UIADD3 UR7, UP2, UPT, UR7, 0x28, URZ ;  /* 0x0000002807077890 */ /* 0x000fc8000ff5e0ff */
[----:B------:R-:W-:Y:S01]  /*0740*/  UIADD3.X UR8, UPT, UPT, URZ, UR8, URZ, UP2, !UPT ;  /* 0x00000008ff087290 */ /* 0x000fe200097fe4ff */
[----:B--2---:R-:W-:Y:S01]  /*0750*/  DSETP.GEU.AND P0, PT, R14, R12, PT ;  /* 0x0000000c0e00722a */ /* 0x004fe20003f0e000 */
[----:B------:R-:W1:-:S13]  /*0760*/  LDC R14, c[0x0][0x3a8] ;  /* 0x0000ea00ff0e7b82 */ /* 0x000e5a0000000800 */
[----:B------:R0:W-:Y:S01]  /*0770*/  @!P0 STG.E.64 desc[UR10][R6.64], R12 ;  /* 0x0000000c06008986 */ /* 0x0001e2000c101b0a */
[----:B-1----:R-:W-:Y:S01]  /*0780*/  IMAD.IADD R21, R21, 0x1, R14 ;  /* 0x0000000115157824 */ /* 0x002fe200078e020e */
[----:B0-----:R-:W-:Y:S06]  /*0790*/  BRA.U UP1, `(.L_x_30) ;  /* 0xfffffff901887547 */ /* 0x001fec000b83ffff */
[----:B------:R-:W-:Y:S05]  /*07a0*/  BRA.U UP0, `(.L_x_31) ;  /* 0xfffffff900547547 */ /* 0x000fea000b83ffff */
[----:B------:R-:W-:Y:S05]  /*07b0*/  EXIT ;  /* 0x000000000000794d */ /* 0x000fea0003800000 */
.L_x_32:
        /* <DEDUP_REMOVED lines=12> */
.L_x_40:


//--------------------- .text._Z24update_position_velocityP8ParticlePdS1_S1_ --------------------------
	.section	.text._Z24update_position_velocityP8ParticlePdS1_S1_,"ax",@progbits
	.align	128
        .global         _Z24update_position_velocityP8ParticlePdS1_S1_
        .type           _Z24update_position_velocityP8ParticlePdS1_S1_,@function
        .size           _Z24update_position_velocityP8ParticlePdS1_S1_,(.L_x_41 - _Z24update_position_velocityP8ParticlePdS1_S1_)
        .other          _Z24update_position_velocityP8ParticlePdS1_S1_,@"STO_CUDA_ENTRY STV_DEFAULT"
_Z24update_position_velocityP8ParticlePdS1_S1_:
.text._Z24update_position_velocityP8ParticlePdS1_S1_:
        /* <DEDUP_REMOVED lines=9> */
[----:B------:R-:W3:Y:S04]  /*0090*/  LDG.E.64 R8, desc[UR4][R2.64] ;  /* 0x0000000402087981 */ /* 0x000ee8000c1e1b00 */
[----:B--2---:R-:W2:Y:S04]  /*00a0*/  LDG.E.64 R10, desc[UR4][R10.64] ;  /* 0x000000040a0a7981 */ /* 0x004ea8000c1e1b00 */
[----:B---3--:R-:W2:Y:S02]  /*00b0*/  LDG.E.64 R4, desc[UR4][R8.64] ;  /* 0x0000000408047981 */ /* 0x008ea4000c1e1b00 */
[----:B--2---:R-:W-:-:S07]  /*00c0*/  DADD R12, R4, R10 ;  /* 0x00000000040c7229 */ /* 0x004fce000000000a */
[----:B------:R0:W-:Y:S04]  /*00d0*/  STG.E.64 desc[UR4][R8.64], R12 ;  /* 0x0000000c08007986 */ /* 0x0001e8000c101b04 */
[----:B------:R-:W2:Y:S01]  /*00e0*/  LDG.E.64 R14, desc[UR4][R2.64] ;  /* 0x00000004020e7981 */ /* 0x000ea2000c1e1b00 */
[----:B------:R-:W1:Y:S08]  /*00f0*/  LDC.64 R4, c[0x0][0x388] ;  /* 0x0000e200ff047b82 */ /* 0x000e700000000a00 */
[----:B0-----:R-:W0:Y:S01]  /*0100*/  LDC.64 R12, c[0x0][0x398] ;  /* 0x0000e600ff0c7b82 */ /* 0x001e220000000a00 */
[----:B-1----:R-:W3:Y:S04]  /*0110*/  LDG.E.64 R16, desc[UR4][R4.64+0x8] ;  /* 0x0000080404107981 */ /* 0x002ee8000c1e1b00 */
[----:B--2---:R-:W3:Y:S02]  /*0120*/  LDG.E.64 R6, desc[UR4][R14.64] ;  /* 0x000000040e067981 */ /* 0x004ee4000c1e1b00 */
[----:B---3--:R-:W-:-:S14]  /*0130*/  DSETP.GT.AND P0, PT, R6, R16, PT ;  /* 0x000000100600722a */ /* 0x008fdc0003f04000 */
[----:B------:R1:W-:Y:S04]  /*0140*/  @P0 STG.E.64 desc[UR4][R14.64], R16 ;  /* 0x000000100e000986 */ /* 0x0003e8000c101b04 */
[----:B------:R-:W2:Y:S04]  /*0150*/  LDG.E.64 R18, desc[UR4][R4.64] ;  /* 0x0000000404127981 */ /* 0x000ea8000c1e1b00 */
[----:B-1----:R-:W3:Y:S04]  /*0160*/  @P0 LDG.E.64 R14, desc[UR4][R2.64] ;  /* 0x00000004020e0981 */ /* 0x002ee8000c1e1b00 */
[----:B---3--:R-:W2:Y:S01]  /*0170*/  @P0 LDG.E.64 R6, desc[UR4][R14.64] ;  /* 0x000000040e060981 */ /* 0x008ea2000c1e1b00 */
[----:B------:R-:W1:Y:S01]  /*0180*/  LDC.64 R8, c[0x0][0x390] ;  /* 0x0000e400ff087b82 */ /* 0x000e620000000a00 */
[----:B--2---:R-:W-:-:S14]  /*0190*/  DSETP.GEU.AND P0, PT, R6, R18, PT ;  /* 0x000000120600722a */ /* 0x004fdc0003f0e000 */
[----:B------:R2:W-:Y:S04]  /*01a0*/  @!P0 STG.E.64 desc[UR4][R14.64], R18 ;  /* 0x000000120e008986 */ /* 0x0005e8000c101b04 */
[----:B------:R-:W3:Y:S04]  /*01b0*/  @!P0 LDG.E.64 R20, desc[UR4][R2.64] ;  /* 0x0000000402148981 */ /* 0x000ee8000c1e1b00 */
[----:B------:R-:W4:Y:S04]  /*01c0*/  LDG.E.64 R22, desc[UR4][R2.64+0x10] ;  /* 0x0000100402167981 */ /* 0x000f28000c1e1b00 */
[----:B------:R-:W5:Y:S01]  /*01d0*/  LDG.E.64 R10, desc[UR4][R2.64+0x8] ;  /* 0x00000804020a7981 */ /* 0x000f62000c1e1b00 */
[----:B0-----:R-:W-:-:S03]  /*01e0*/  IMAD.WIDE R12, R0, 0x8, R12 ;  /* 0x00000008000c7825 */ /* 0x001fc600078e020c */
[----:B-1----:R-:W5:Y:S04]  /*01f0*/  LDG.E.64 R24, desc[UR4][R8.64] ;  /* 0x0000000408187981 */ /* 0x002f68000c1e1b00 */
[----:B--2---:R-:W2:Y:S04]  /*0200*/  LDG.E.64 R14, desc[UR4][R12.64] ;  /* 0x000000040c0e7981 */ /* 0x004ea8000c1e1b00 */
[----:B---3--:R-:W3:Y:S04]  /*0210*/  @!P0 LDG.E.64 R6, desc[UR4][R20.64] ;  /* 0x0000000414068981 */ /* 0x008ee8000c1e1b00 */
[----:B----4-:R-:W3:Y:S04]  /*0220*/  LDG.E.64 R22, desc[UR4][R22.64] ;  /* 0x0000000416167981 */ /* 0x010ee8000c1e1b00 */
[----:B-----5:R-:W4:Y:S01]  /*0230*/  LDG.E.64 R26, desc[UR4][R10.64] ;  /* 0x000000040a1a7981 */ /* 0x020f22000c1e1b00 */
[----:B------:R-:W-:Y:S01]  /*0240*/  UMOV UR6, 0xcccccccd ;  /* 0xcccccccd00067882 */ /* 0x000fe20000000000 */
[----:B------:R-:W-:Y:S01]  /*0250*/  UMOV UR7, 0x3feccccc ;  /* 0x3feccccc00077882 */ /* 0x000fe20000000000 */
[----:B---3--:R-:W-:-:S02]  /*0260*/  DADD R16, R22, -R6 ;  /* 0x0000000016107229 */ /* 0x008fc40000000806 */
[----:B----4-:R-:W-:Y:S02]  /*0270*/  DMUL R26, R26, UR6 ;  /* 0x000000061a1a7c28 */ /* 0x010fe40008000000 */
[----:B------:R-:W-:Y:S02]  /*0280*/  DADD R24, R24, -R6 ;  /* 0x0000000018187229 */ /* 0x000fe40000000806 */
[----:B--2---:R-:W-:-:S04]  /*0290*/  DADD R6, R14, R14 ;  /* 0x000000000e067229 */ /* 0x004fc8000000000e */
[----:B------:R-:W-:-:S08]  /*02a0*/  DFMA R16, R14, R16, R26 ;  /* 0x000000100e10722b */ /* 0x000fd0000000001a */
[----:B------:R-:W-:-:S07]  /*02b0*/  DFMA R16, R6, R24, R16 ;  /* 0x000000180610722b */ /* 0x000fce0000000010 */
[----:B------:R0:W-:Y:S04]  /*02c0*/  STG.E.64 desc[UR4][R10.64], R16 ;  /* 0x000000100a007986 */ /* 0x0001e8000c101b04 */
[----:B------:R-:W2:Y:S04]  /*02d0*/  LDG.E.64 R18, desc[UR4][R2.64+0x8] ;  /* 0x0000080402127981 */ /* 0x000ea8000c1e1b00 */
[----:B------:R-:W3:Y:S04]  /*02e0*/  LDG.E.64 R14, desc[UR4][R2.64] ;  /* 0x00000004020e7981 */ /* 0x000ee8000c1e1b00 */
[----:B--2---:R-:W2:Y:S04]  /*02f0*/  LDG.E.64 R18, desc[UR4][R18.64+0x8] ;  /* 0x0000080412127981 */ /* 0x004ea8000c1e1b00 */
[----:B---3--:R-:W2:Y:S02]  /*0300*/  LDG.E.64 R6, desc[UR4][R14.64+0x8] ;  /* 0x000008040e067981 */ /* 0x008ea4000c1e1b00 */
[----:B--2---:R-:W-:-:S07]  /*0310*/  DADD R20, R6, R18 ;  /* 0x0000000006147229 */ /* 0x004fce0000000012 */
[----:B------:R-:W-:Y:S04]  /*0320*/  STG.E.64 desc[UR4][R14.64+0x8], R20 ;  /* 0x000008140e007986 */ /* 0x000fe8000c101b04 */
[----:B------:R-:W2:Y:S04]  /*0330*/  LDG.E.64 R22, desc[UR4][R2.64] ;  /* 0x0000000402167981 */ /* 0x000ea8000c1e1b00 */
[----:B------:R-:W3:Y:S04]  /*0340*/  LDG.E.64 R24, desc[UR4][R4.64+0x18] ;  /* 0x0000180404187981 */ /* 0x000ee8000c1e1b00 */
[----:B--2---:R-:W3:Y:S02]  /*0350*/  LDG.E.64 R6, desc[UR4][R22.64+0x8] ;  /* 0x0000080416067981 */ /* 0x004ee4000c1e1b00 */
[----:B---3--:R-:W-:-:S14]  /*0360*/  DSETP.GT.AND P0, PT, R6, R24, PT ;  /* 0x000000180600722a */ /* 0x008fdc0003f04000 */
[----:B------:R1:W-:Y:S04]  /*0370*/  @P0 STG.E.64 desc[UR4][R22.64+0x8], R24 ;  /* 0x0000081816000986 */ /* 0x0003e8000c101b04 */
[----:B0-----:R-:W2:Y:S04]  /*0380*/  LDG.E.64 R16, desc[UR4][R4.64+0x10] ;  /* 0x0000100404107981 */ /* 0x001ea8000c1e1b00 */
[----:B-1----:R-:W3:Y:S04]  /*0390*/  @P0 LDG.E.64 R22, desc[UR4][R2.64] ;  /* 0x0000000402160981 */ /* 0x002ee8000c1e1b00 */
[----:B---3--:R-:W2:Y:S02]  /*03a0*/  @P0 LDG.E.64 R6, desc[UR4][R22.64+0x8] ;  /* 0x0000080416060981 */ /* 0x008ea4000c1e1b00 */
[----:B--2---:R-:W-:-:S14]  /*03b0*/  DSETP.GEU.AND P0, PT, R6, R16, PT ;  /* 0x000000100600722a */ /* 0x004fdc0003f0e000 */
[----:B------:R-:W-:Y:S04]  /*03c0*/  @!P0 STG.E.64 desc[UR4][R22.64+0x8], R16 ;  /* 0x0000081016008986 */ /* 0x000fe8000c101b04 */
[----:B------:R-:W2:Y:S04]  /*03d0*/  @!P0 LDG.E.64 R14, desc[UR4][R2.64] ;  /* 0x00000004020e8981 */ /* 0x000ea8000c1e1b00 */
[----:B------:R-:W3:Y:S04]  /*03e0*/  LDG.E.64 R20, desc[UR4][R2.64+0x10] ;  /* 0x0000100402147981 */ /* 0x000ee8000c1e1b00 */
[----:B------:R-:W4:Y:S04]  /*03f0*/  LDG.E.64 R10, desc[UR4][R2.64+0x8] ;  /* 0x00000804020a7981 */ /* 0x000f28000c1e1b00 */
[----:B------:R-:W5:Y:S04]  /*0400*/  LDG.E.64 R8, desc[UR4][R8.64+0x8] ;  /* 0x0000080408087981 */ /* 0x000f68000c1e1b00 */
[----:B------:R-:W5:Y:S04]  /*0410*/  LDG.E.64 R18, desc[UR4][R12.64+0x8] ;  /* 0x000008040c127981 */ /* 0x000f68000c1e1b00 */
[----:B------:R-:W5:Y:S04]  /*0420*/  LDG.E.64 R4, desc[UR4][R12.64] ;  /* 0x000000040c047981 */ /* 0x000f68000c1e1b00 */
[----:B--2---:R-:W2:Y:S04]  /*0430*/  @!P0 LDG.E.64 R6, desc[UR4][R14.64+0x8] ;  /* 0x000008040e068981 */ /* 0x004ea8000c1e1b00 */
[----:B---3--:R-:W2:Y:S04]  /*0440*/  LDG.E.64 R20, desc[UR4][R20.64+0x8] ;  /* 0x0000080414147981 */ /* 0x008ea8000c1e1b00 */
[----:B----4-:R-:W3:Y:S01]  /*0450*/  LDG.E.64 R26, desc[UR4][R10.64+0x8] ;  /* 0x000008040a1a7981 */ /* 0x010ee2000c1e1b00 */
[----:B-----5:R-:W-:-:S02]  /*0460*/  DADD R18, R18, R18 ;  /* 0x0000000012127229 */ /* 0x020fc40000000012 */
[--C-:B--2---:R-:W-:Y:S02]  /*0470*/  DADD R24, R20, -R6.reuse ;  /* 0x0000000014187229 */ /* 0x104fe40000000806 */
[----:B---3--:R-:W-:Y:S02]  /*0480*/  DMUL R26, R26, UR6 ;  /* 0x000000061a1a7c28 */ /* 0x008fe40008000000 */
[----:B------:R-:W-:-:S06]  /*0490*/  DADD R6, R8, -R6 ;  /* 0x0000000008067229 */ /* 0x000fcc0000000806 */
[----:B------:R-:W-:-:S08]  /*04a0*/  DFMA R4, R4, R24, R26 ;  /* 0x000000180404722b */ /* 0x000fd0000000001a */
[----:B------:R-:W-:-:S07]  /*04b0*/  DFMA R4, R18, R6, R4 ;  /* 0x000000061204722b */ /* 0x000fce0000000004 */
[----:B------:R-:W-:Y:S01]  /*04c0*/  STG.E.64 desc[UR4][R10.64+0x8], R4 ;  /* 0x000008040a007986 */ /* 0x000fe2000c101b04 */
[----:B------:R-:W-:Y:S05]  /*04d0*/  EXIT ;  /* 0x000000000000794d */ /* 0x000fea0003800000 */
.L_x_33:
        /* <DEDUP_REMOVED lines=10> */
.L_x_41:


//--------------------- .text._Z12update_gbestP8ParticlePdS1_ --------------------------
	.section	.text._Z12update_gbestP8ParticlePdS1_,"ax",@progbits
	.align	128
        .global         _Z12update_gbestP8ParticlePdS1_
        .type           _Z12update_gbestP8ParticlePdS1_,@function
        .size           _Z12update_gbestP8ParticlePdS1_,(.L_x_42 - _Z12update_gbestP8ParticlePdS1_)
        .other          _Z12update_gbestP8ParticlePdS1_,@"STO_CUDA_ENTRY STV_DEFAULT"
_Z12update_gbestP8ParticlePdS1_:
.text._Z12update_gbestP8ParticlePdS1_:
[----:B------:R-:W-:Y:S01]  /*0000*/  LDC R1, c[0x0][0x37c] ;  /* 0x0000df00ff017b82 */ /* 0x000fe20000000800 */
[----:B------:R-:W0:Y:S07]  /*0010*/  S2R R5, SR_TID.X ;  /* 0x0000000000057919 */ /* 0x000e2e0000002100 */
[----:B------:R-:W0:Y:S01]  /*0020*/  S2UR UR6, SR_CTAID.X ;  /* 0x00000000000679c3 */ /* 0x000e220000002500 */
[----:B------:R-:W1:Y:S07]  /*0030*/  LDCU.64 UR4, c[0x0][0x358] ;  /* 0x00006b00ff0477ac */ /* 0x000e6e0008000a00 */
[----:B------:R-:W0:Y:S08]  /*0040*/  LDC R0, c[0x0][0x360] ;  /* 0x0000d800ff007b82 */ /* 0x000e300000000800 */
[----:B------:R-:W2:Y:S08]  /*0050*/  LDC.64 R2, c[0x0][0x380] ;  /* 0x0000e000ff027b82 */ /* 0x000eb00000000a00 */
[----:B------:R-:W3:Y:S01]  /*0060*/  LDC.64 R6, c[0x0][0x390] ;  /* 0x0000e400ff067b82 */ /* 0x000ee20000000a00 */
[----:B0-----:R-:W-:-:S04]  /*0070*/  IMAD R5, R0, UR6, R5 ;  /* 0x0000000600057c24 */ /* 0x001fc8000f8e0205 */
[----:B--2---:R-:W-:-:S05]  /*0080*/  IMAD.WIDE R2, R5, 0x28, R2 ;  /* 0x0000002805027825 */ /* 0x004fca00078e0202 */
[----:B-1----:R-:W2:Y:S04]  /*0090*/  LDG.E.64 R4, desc[UR4][R2.64+0x20] ;  /* 0x0000200402047981 */ /* 0x002ea8000c1e1b00 */
[----:B---3--:R-:W3:Y:S02]  /*00a0*/  LDG.E.64 R8, desc[UR4][R6.64] ;  /* 0x0000000406087981 */ /* 0x008ee4000c1e1b00 */
[----:B---3--:R-:W-:Y:S02]  /*00b0*/  DSETP.NEU.AND P0, PT, R8, -1, PT ;  /* 0xbff000000800742a */ /* 0x008fe40003f0d000 */
[----:B--2---:R-:W-:-:S14]  /*00c0*/  DSETP.GEU.AND P1, PT, R4, R8, PT ;  /* 0x000000080400722a */ /* 0x004fdc0003f2e000 */
[----:B------:R-:W-:Y:S05]  /*00d0*/  @P0 EXIT P1 ;  /* 0x000000000000094d */ /* 0x000fea0000800000 */
[----:B------:R-:W2:Y:S01]  /*00e0*/  LDG.E.64 R4, desc[UR4][R2.64] ;  /* 0x0000000402047981 */ /* 0x000ea2000c1e1b00 */
[----:B------:R-:W0:Y:S03]  /*00f0*/  LDC.64 R8, c[0x0][0x388] ;  /* 0x0000e200ff087b82 */ /* 0x000e260000000a00 */
[----:B--2---:R-:W0:Y:S04]  /*0100*/  LDG.E.64 R4, desc[UR4][R4.64] ;  /* 0x0000000404047981 */ /* 0x004e28000c1e1b00 */
[----:B0-----:R-:W-:Y:S04]  /*0110*/  STG.E.64 desc[UR4][R8.64], R4 ;  /* 0x0000000408007986 */ /* 0x001fe8000c101b04 */
[----:B------:R-:W2:Y:S04]  /*0120*/  LDG.E.64 R10, desc[UR4][R2.64] ;  /* 0x00000004020a7981 */ /* 0x000ea8000c1e1b00 */
[----:B--2---:R-:W2:Y:S04]  /*0130*/  LDG.E.64 R10, desc[UR4][R10.64+0x8] ;  /* 0x000008040a0a7981 */ /* 0x004ea8000c1e1b00 */
[----:B--2---:R-:W-:Y:S04]  /*0140*/  STG.E.64 desc[UR4][R8.64+0x8], R10 ;  /* 0x0000080a08007986 */ /* 0x004fe8000c101b04 */
[----:B------:R-:W2:Y:S04]  /*0150*/  LDG.E.64 R12, desc[UR4][R2.64+0x20] ;  /* 0x00002004020c7981 */ /* 0x000ea8000c1e1b00 */
[----:B--2---:R-:W-:Y:S01]  /*0160*/  STG.E.64 desc[UR4][R6.64], R12 ;  /* 0x0000000c06007986 */ /* 0x004fe2000c101b04 */
[----:B------:R-:W-:Y:S05]  /*0170*/  EXIT ;  /* 0x000000000000794d */ /* 0x000fea0003800000 */
.L_x_34:
        /* <DEDUP_REMOVED lines=16> */
.L_x_42:


//--------------------- .nv.global.init           --------------------------
	.section	.nv.global.init,"aw",@progbits
	.align	4
.nv.global.init:
	.type		mrg32k3aM1SubSeq,@object
	.size		mrg32k3aM1SubSeq,(mrg32k3aM2SubSeq - mrg32k3aM1SubSeq)
mrg32k3aM1SubSeq:
        /*0000*/ 	.byte	0x0b, 0xcc, 0xee, 0x04, 0x73, 0x29, 0x8b, 0x6f, 0xf6, 0x53, 0x03, 0xf6, 0x23, 0xf6, 0xea, 0xda
        /* <DEDUP_REMOVED lines=125> */
	.type		mrg32k3aM2SubSeq,@object
	.size		mrg32k3aM2SubSeq,(mrg32k3aM1 - mrg32k3aM2SubSeq)
mrg32k3aM2SubSeq:
        /* <DEDUP_REMOVED lines=126> */
	.type		mrg32k3aM1,@object
	.size		mrg32k3aM1,(mrg32k3aM1Seq - mrg32k3aM1)
mrg32k3aM1:
        /* <DEDUP_REMOVED lines=144> */
	.type		mrg32k3aM1Seq,@object
	.size		mrg32k3aM1Seq,(mrg32k3aM2 - mrg32k3aM1Seq)
mrg32k3aM1Seq:
        /* <DEDUP_REMOVED lines=144> */
	.type		mrg32k3aM2,@object
	.size		mrg32k3aM2,(mrg32k3aM2Seq - mrg32k3aM2)
mrg32k3aM2:
        /* <DEDUP_REMOVED lines=144> */
	.type		mrg32k3aM2Seq,@object
	.size		mrg32k3aM2Seq,(precalc_xorwow_matrix - mrg32k3aM2Seq)
mrg32k3aM2Seq:
        /* <DEDUP_REMOVED lines=144> */
	.type		precalc_xorwow_matrix,@object
	.size		precalc_xorwow_matrix,(precalc_xorwow_offset_matrix - precalc_xorwow_matrix)
precalc_xorwow_matrix:
        /* <DEDUP_REMOVED lines=6400> */
	.type		precalc_xorwow_offset_matrix,@object
	.size		precalc_xorwow_offset_matrix,(.L_1 - precalc_xorwow_offset_matrix)
precalc_xorwow_offset_matrix:
        /* <DEDUP_REMOVED lines=6400> */
.L_1:


//--------------------- .nv.shared.reserved.0     --------------------------
	.section	.nv.shared.reserved.0,"aw",@nobits
	.weak		__nv_reservedSMEM_offset_0_alias
	.size		__nv_reservedSMEM_offset_0_alias, 0, 64
	.other		__nv_reservedSMEM_offset_0_alias,@"STO_CUDA_RESERVED_SHARED STV_DEFAULT"
__nv_reservedSMEM_offset_0_alias:
	.zero		0
	.zero		64


//--------------------- .nv.constant0._Z13init_particleP5SwarmPdS1_i --------------------------
	.section	.nv.constant0._Z13init_particleP5SwarmPdS1_i,"a",@progbits
	.sectionflags	@""
	.align	4
.nv.constant0._Z13init_particleP5SwarmPdS1_i:
	.zero		924


//--------------------- .nv.constant0._Z15gpuGenerateRandPd --------------------------
	.section	.nv.constant0._Z15gpuGenerateRandPd,"a",@progbits
	.sectionflags	@""
	.align	4
.nv.constant0._Z15gpuGenerateRandPd:
	.zero		904


//--------------------- .nv.constant0._Z21evaluate_update_pbestP8Particle --------------------------
	.section	.nv.constant0._Z21evaluate_update_pbestP8Particle,"a",@progbits
	.sectionflags	@""
	.align	4
.nv.constant0._Z21evaluate_update_pbestP8Particle:
	.zero		904


//--------------------- .nv.constant0._Z17calculate_fitnessP8Particle --------------------------
	.section	.nv.constant0._Z17calculate_fitnessP8Particle,"a",@progbits
	.sectionflags	@""
	.align	4
.nv.constant0._Z17calculate_fitnessP8Particle:
	.zero		904


//--------------------- .nv.constant0._Z36update_AllParticle_position_velocityP5SwarmPdS1_S1_iii --------------------------
	.section	.nv.constant0._Z36update_AllParticle_position_velocityP5SwarmPdS1_S1_iii,"a",@progbits
	.sectionflags	@""
	.align	4
.nv.constant0._Z36update_AllParticle_position_velocityP5SwarmPdS1_S1_iii:
	.zero		940


//--------------------- .nv.constant0._Z24update_position_velocityP8ParticlePdS1_S1_ --------------------------
	.section	.nv.constant0._Z24update_position_velocityP8ParticlePdS1_S1_,"a",@progbits
	.sectionflags	@""
	.align	4
.nv.constant0._Z24update_position_velocityP8ParticlePdS1_S1_:
	.zero		928


//--------------------- .nv.constant0._Z12update_gbestP8ParticlePdS1_ --------------------------
	.section	.nv.constant0._Z12update_gbestP8ParticlePdS1_,"a",@progbits
	.sectionflags	@""
	.align	4
.nv.constant0._Z12update_gbestP8ParticlePdS1_:
	.zero		920


//--------------------- SYMBOLS --------------------------

	.type		.nv.reservedSmem.offset0,@object
	.size		.nv.reservedSmem.offset0,0x4
